//
// Generated by NVIDIA NVVM Compiler
//
// Compiler Build ID: CL-36424714
// Cuda compilation tools, release 13.0, V13.0.88
// Based on NVVM 20.0.0
//

.version 9.0
.target sm_100
.address_size 64

	// .globl	_Z11emptykernelv
.extern .func  (.param .b32 func_retval0) vprintf
(
	.param .b64 vprintf_param_0,
	.param .b64 vprintf_param_1
)
;
// _ZZ21kernelScatteredMemcpyP3IovE4smem has been demoted
// _ZZ13persistKernelPP7IovFifoE11cached_tail has been demoted
// _ZZ13persistKernelPP7IovFifoE10abort_flag has been demoted
// _ZZ13persistKernelPP7IovFifoE7cur_iov has been demoted
.global .align 1 .b8 $str[35] = {69, 109, 112, 116, 121, 32, 107, 101, 114, 110, 101, 108, 58, 32, 98, 108, 111, 99, 107, 32, 37, 100, 44, 32, 116, 104, 114, 101, 97, 100, 32, 37, 100, 10};
.global .align 1 .b8 $str$1[37] = {80, 101, 114, 115, 105, 115, 116, 32, 107, 101, 114, 110, 101, 108, 58, 32, 98, 108, 111, 99, 107, 32, 37, 100, 44, 32, 116, 104, 114, 101, 97, 100, 32, 37, 100, 10};

.visible .entry _Z11emptykernelv()
{
	.local .align 8 .b8 	__local_depot0[8];
	.reg .b64 	%SP;
	.reg .b64 	%SPL;
	.reg .pred 	%p<2>;
	.reg .b32 	%r<6>;
	.reg .b64 	%rd<5>;

	mov.u64 	%SPL, __local_depot0;
	cvta.local.u64 	%SP, %SPL;
	mov.u32 	%r1, %tid.x;
	setp.ne.s32 	%p1, %r1, 0;
	@%p1 bra 	$L__BB0_2;
	add.u64 	%rd1, %SP, 0;
	add.u64 	%rd2, %SPL, 0;
	mov.u32 	%r2, %ctaid.x;
	mov.b32 	%r3, 0;
	st.local.v2.u32 	[%rd2], {%r2, %r3};
	mov.u64 	%rd3, $str;
	cvta.global.u64 	%rd4, %rd3;
	{ // callseq 0, 0
	.param .b64 param0;
	st.param.b64 	[param0], %rd4;
	.param .b64 param1;
	st.param.b64 	[param1], %rd1;
	.param .b32 retval0;
	call.uni (retval0), 
	vprintf, 
	(
	param0, 
	param1
	);
	ld.param.b32 	%r4, [retval0];
	} // callseq 0
$L__BB0_2:
	ret;

}
	// .globl	_Z13persistKernelPP7IovFifo
.visible .entry _Z13persistKernelPP7IovFifo(
	.param .u64 .ptr .align 1 _Z13persistKernelPP7IovFifo_param_0
)
{
	.local .align 8 .b8 	__local_depot1[8];
	.reg .b64 	%SP;
	.reg .b64 	%SPL;
	.reg .pred 	%p<27>;
	.reg .b16 	%rs<2>;
	.reg .b32 	%r<76>;
	.reg .b32 	%f<15>;
	.reg .b64 	%rd<81>;
	// demoted variable
	.shared .align 8 .b8 _ZZ21kernelScatteredMemcpyP3IovE4smem[32768];
	// demoted variable
	.shared .align 8 .u64 _ZZ13persistKernelPP7IovFifoE11cached_tail;
	// demoted variable
	.shared .align 8 .u64 _ZZ13persistKernelPP7IovFifoE10abort_flag;
	// demoted variable
	.shared .align 8 .u64 _ZZ13persistKernelPP7IovFifoE7cur_iov;
	mov.u64 	%SPL, __local_depot1;
	cvta.local.u64 	%SP, %SPL;
	ld.param.u64 	%rd22, [_Z13persistKernelPP7IovFifo_param_0];
	cvta.to.global.u64 	%rd23, %rd22;
	mov.u32 	%r1, %tid.x;
	mov.u32 	%r2, %ctaid.x;
	mov.u32 	%r3, %ntid.x;
	mad.lo.s32 	%r39, %r2, %r3, %r1;
	mul.wide.u32 	%rd24, %r2, 8;
	add.s64 	%rd25, %rd23, %rd24;
	ld.global.u64 	%rd1, [%rd25];
	setp.ne.s32 	%p1, %r39, -1;
	@%p1 bra 	$L__BB1_2;
	add.u64 	%rd26, %SP, 0;
	add.u64 	%rd27, %SPL, 0;
	st.local.v2.u32 	[%rd27], {%r2, %r1};
	mov.u64 	%rd28, $str$1;
	cvta.global.u64 	%rd29, %rd28;
	{ // callseq 1, 0
	.param .b64 param0;
	st.param.b64 	[param0], %rd29;
	.param .b64 param1;
	st.param.b64 	[param1], %rd26;
	.param .b32 retval0;
	call.uni (retval0), 
	vprintf, 
	(
	param0, 
	param1
	);
	ld.param.b32 	%r40, [retval0];
	} // callseq 1
$L__BB1_2:
	setp.ne.s32 	%p2, %r1, 0;
	@%p2 bra 	$L__BB1_4;
	mov.b64 	%rd30, 0;
	st.shared.u64 	[_ZZ13persistKernelPP7IovFifoE10abort_flag], %rd30;
	mov.b64 	%rd31, -1;
	st.shared.u64 	[_ZZ13persistKernelPP7IovFifoE11cached_tail], %rd31;
$L__BB1_4:
	bar.sync 	0;
	shl.b32 	%r4, %r3, 3;
	shl.b32 	%r42, %r1, 3;
	mov.u32 	%r43, _ZZ21kernelScatteredMemcpyP3IovE4smem;
	add.s32 	%r5, %r43, %r42;
	shl.b32 	%r6, %r3, 5;
	shl.b32 	%r7, %r3, 4;
	mul.lo.s32 	%r8, %r3, 24;
	add.s64 	%rd33, %rd1, 8;
$L__BB1_5:
	setp.ne.s32 	%p3, %r1, 0;
	@%p3 bra 	$L__BB1_10;
$L__BB1_6:
	// begin inline asm
	ld.volatile.global.u64 %rd32, [%rd33];
	// end inline asm
	setp.ne.s64 	%p4, %rd32, -2;
	@%p4 bra 	$L__BB1_8;
	mov.b64 	%rd35, 1;
	st.shared.u64 	[_ZZ13persistKernelPP7IovFifoE10abort_flag], %rd35;
	ld.shared.u64 	%rd77, [_ZZ13persistKernelPP7IovFifoE11cached_tail];
	bra.uni 	$L__BB1_9;
$L__BB1_8:
	ld.shared.u64 	%rd77, [_ZZ13persistKernelPP7IovFifoE11cached_tail];
	add.s64 	%rd34, %rd77, 1;
	setp.lt.s64 	%p5, %rd32, %rd34;
	@%p5 bra 	$L__BB1_6;
$L__BB1_9:
	add.s64 	%rd36, %rd77, 1;
	st.shared.u64 	[_ZZ13persistKernelPP7IovFifoE11cached_tail], %rd36;
	and.b64  	%rd37, %rd36, 127;
	mad.lo.s64 	%rd38, %rd37, 5136, %rd1;
	add.s64 	%rd39, %rd38, 16;
	st.shared.u64 	[_ZZ13persistKernelPP7IovFifoE7cur_iov], %rd39;
$L__BB1_10:
	bar.sync 	0;
	ld.shared.u64 	%rd40, [_ZZ13persistKernelPP7IovFifoE10abort_flag];
	setp.ne.s64 	%p6, %rd40, 0;
	@%p6 bra 	$L__BB1_32;
	ld.shared.u64 	%rd6, [_ZZ13persistKernelPP7IovFifoE7cur_iov];
	ld.u32 	%r9, [%rd6+5120];
	div.s32 	%r44, %r3, %r9;
	max.s32 	%r10, %r44, 8;
	mul.lo.s32 	%r45, %r10, %r9;
	setp.gt.s32 	%p7, %r1, %r45;
	@%p7 bra 	$L__BB1_30;
	div.u32 	%r67, %r1, %r10;
	setp.ge.s32 	%p8, %r67, %r9;
	@%p8 bra 	$L__BB1_30;
	rem.u32 	%r46, %r1, %r10;
	cvt.u64.u32 	%rd7, %r46;
	cvt.u64.u32 	%rd8, %r10;
	shl.b32 	%r12, %r10, 2;
	shl.b32 	%r13, %r10, 1;
	mul.wide.u32 	%rd41, %r12, 8;
	neg.s64 	%rd9, %rd41;
	div.u32 	%r14, %r3, %r10;
$L__BB1_14:
	mul.wide.u32 	%rd42, %r67, 8;
	add.s64 	%rd43, %rd6, %rd42;
	ld.u64 	%rd10, [%rd43];
	ld.u64 	%rd11, [%rd43+2048];
	mul.wide.u32 	%rd44, %r67, 4;
	sub.s64 	%rd45, %rd43, %rd44;
	ld.s32 	%rd12, [%rd45+4096];
	setp.eq.s64 	%p9, %rd12, 0;
	@%p9 bra 	$L__BB1_30;
	shr.u64 	%rd13, %rd12, 3;
	setp.le.u64 	%p10, %rd13, %rd7;
	@%p10 bra 	$L__BB1_27;
	mov.b32 	%r75, 0;
	mov.u64 	%rd78, %rd7;
$L__BB1_17:
	mov.u32 	%r16, %r75;
	mov.u64 	%rd14, %rd78;
	add.s32 	%r17, %r16, 1;
	mad.lo.s32 	%r49, %r16, %r3, %r1;
	shl.b32 	%r50, %r49, 3;
	mov.u32 	%r51, _ZZ21kernelScatteredMemcpyP3IovE4smem;
	add.s32 	%r48, %r51, %r50;
	shl.b64 	%rd47, %rd14, 3;
	add.s64 	%rd46, %rd10, %rd47;
	// begin inline asm
	cp.async.ca.shared.global [%r48], [%rd46], 8, 8;
	// end inline asm
	setp.ne.s32 	%p11, %r17, 8;
	add.s64 	%rd78, %rd14, %rd8;
	setp.lt.u64 	%p12, %rd78, %rd13;
	and.pred  	%p13, %p11, %p12;
	mov.u32 	%r75, %r17;
	@%p13 bra 	$L__BB1_26;
	// begin inline asm
	cp.async.commit_group;
	// end inline asm
	// begin inline asm
	cp.async.wait_group 0;
	// end inline asm
	setp.lt.s32 	%p14, %r16, 0;
	mov.b32 	%r75, 0;
	@%p14 bra 	$L__BB1_26;
	and.b32  	%r18, %r17, 3;
	setp.lt.u32 	%p15, %r16, 3;
	mov.b32 	%r74, 0;
	@%p15 bra 	$L__BB1_22;
	mul.lo.s32 	%r69, %r10, 3;
	and.b32  	%r74, %r17, -4;
	neg.s32 	%r73, %r74;
	add.s64 	%rd79, %rd11, %rd47;
	mov.u32 	%r70, %r13;
	mov.u32 	%r71, %r10;
	mov.u32 	%r72, %r5;
$L__BB1_21:
	ld.shared.v2.f32 	{%f1, %f2}, [%r72];
	st.v2.f32 	[%rd79], {%f1, %f2};
	cvt.u64.u32 	%rd49, %r71;
	sub.s64 	%rd50, %rd14, %rd49;
	shl.b64 	%rd51, %rd50, 3;
	add.s64 	%rd52, %rd11, %rd51;
	add.s32 	%r54, %r72, %r4;
	ld.shared.v2.f32 	{%f3, %f4}, [%r54];
	st.v2.f32 	[%rd52], {%f3, %f4};
	cvt.u64.u32 	%rd53, %r70;
	sub.s64 	%rd54, %rd14, %rd53;
	shl.b64 	%rd55, %rd54, 3;
	add.s64 	%rd56, %rd11, %rd55;
	add.s32 	%r55, %r72, %r7;
	ld.shared.v2.f32 	{%f5, %f6}, [%r55];
	st.v2.f32 	[%rd56], {%f5, %f6};
	cvt.u64.u32 	%rd57, %r69;
	sub.s64 	%rd58, %rd14, %rd57;
	shl.b64 	%rd59, %rd58, 3;
	add.s64 	%rd60, %rd11, %rd59;
	add.s32 	%r56, %r72, %r8;
	ld.shared.v2.f32 	{%f7, %f8}, [%r56];
	st.v2.f32 	[%rd60], {%f7, %f8};
	add.s32 	%r73, %r73, 4;
	add.s32 	%r72, %r72, %r6;
	add.s32 	%r71, %r71, %r12;
	add.s32 	%r70, %r70, %r12;
	add.s32 	%r69, %r69, %r12;
	add.s64 	%rd79, %rd79, %rd9;
	setp.ne.s32 	%p16, %r73, 0;
	@%p16 bra 	$L__BB1_21;
$L__BB1_22:
	setp.eq.s32 	%p17, %r18, 0;
	mov.b32 	%r75, 0;
	@%p17 bra 	$L__BB1_26;
	mul.lo.s32 	%r33, %r74, %r10;
	cvt.u64.u32 	%rd61, %r33;
	sub.s64 	%rd62, %rd14, %rd61;
	shl.b64 	%rd63, %rd62, 3;
	add.s64 	%rd64, %rd11, %rd63;
	mad.lo.s32 	%r59, %r74, %r3, %r1;
	shl.b32 	%r60, %r59, 3;
	mov.u32 	%r61, _ZZ21kernelScatteredMemcpyP3IovE4smem;
	add.s32 	%r34, %r61, %r60;
	ld.shared.v2.f32 	{%f9, %f10}, [%r34];
	st.v2.f32 	[%rd64], {%f9, %f10};
	setp.eq.s32 	%p18, %r18, 1;
	@%p18 bra 	$L__BB1_26;
	add.s32 	%r35, %r33, %r10;
	cvt.u64.u32 	%rd65, %r35;
	sub.s64 	%rd66, %rd14, %rd65;
	shl.b64 	%rd67, %rd66, 3;
	add.s64 	%rd68, %rd11, %rd67;
	add.s32 	%r36, %r34, %r4;
	ld.shared.v2.f32 	{%f11, %f12}, [%r36];
	st.v2.f32 	[%rd68], {%f11, %f12};
	setp.eq.s32 	%p19, %r18, 2;
	@%p19 bra 	$L__BB1_26;
	add.s32 	%r64, %r35, %r10;
	cvt.u64.u32 	%rd69, %r64;
	sub.s64 	%rd70, %rd14, %rd69;
	shl.b64 	%rd71, %rd70, 3;
	add.s64 	%rd72, %rd11, %rd71;
	add.s32 	%r65, %r36, %r4;
	ld.shared.v2.f32 	{%f13, %f14}, [%r65];
	st.v2.f32 	[%rd72], {%f13, %f14};
$L__BB1_26:
	setp.lt.u64 	%p20, %rd78, %rd13;
	@%p20 bra 	$L__BB1_17;
$L__BB1_27:
	cvt.u32.u64 	%r66, %rd7;
	setp.ne.s32 	%p21, %r66, 0;
	and.b64  	%rd80, %rd12, -8;
	setp.eq.s64 	%p22, %rd80, %rd12;
	or.pred  	%p23, %p21, %p22;
	@%p23 bra 	$L__BB1_29;
$L__BB1_28:
	add.s64 	%rd73, %rd10, %rd80;
	ld.u8 	%rs1, [%rd73];
	add.s64 	%rd74, %rd11, %rd80;
	st.u8 	[%rd74], %rs1;
	add.s64 	%rd80, %rd80, 1;
	setp.lt.u64 	%p24, %rd80, %rd12;
	@%p24 bra 	$L__BB1_28;
$L__BB1_29:
	add.s32 	%r67, %r67, %r14;
	setp.lt.s32 	%p25, %r67, %r9;
	@%p25 bra 	$L__BB1_14;
$L__BB1_30:
	setp.ne.s32 	%p26, %r1, 0;
	bar.sync 	0;
	@%p26 bra 	$L__BB1_5;
	// begin inline asm
	fence.acq_rel.sys;
	// end inline asm
	ld.shared.u64 	%rd76, [_ZZ13persistKernelPP7IovFifoE11cached_tail];
	// begin inline asm
	st.relaxed.sys.global.u64 [%rd1], %rd76;
	// end inline asm
	bra.uni 	$L__BB1_5;
$L__BB1_32:
	ret;

}


// ===== COMPILED SASS (sm_100) =====

	.target	sm_100

	.elftype	@"ET_EXEC"


//--------------------- .note.nv.tkinfo           --------------------------
	.section	.note.nv.tkinfo,"",@"SHT_NOTE"
	.sectionflags	@"SHF_NOTE_NV_TKINFO"
	.tkinfo
        /*0018*/ 	.word	0x00000002
        /*0030*/ 	.string	""
        /*0030*/ 	.string	"ptxas"
        /*0030*/ 	.string	"Cuda compilation tools, release 13.0, V13.0.88"
        /*0030*/ 	.string	"Build cuda_13.0.r13.0/compiler.36424714_0"
        /*0030*/ 	.string	"-arch sm_100 -m 64 "



//--------------------- .note.nv.cuinfo           --------------------------
	.section	.note.nv.cuinfo,"",@"SHT_NOTE"
	.sectionflags	@"SHF_NOTE_NV_CUINFO"
        /*0018*/ 	.short	0x0002
        /*001a*/ 	.short	0x0064
        /*001c*/ 	.short	0x0082
	.zero		2


//--------------------- .nv.info                  --------------------------
	.section	.nv.info,"",@"SHT_CUDA_INFO"
	.align	4


	//----- nvinfo : EIATTR_REGCOUNT
	.align		4
        /*0000*/ 	.byte	0x04, 0x2f
        /*0002*/ 	.short	(.L_3 - .L_2)
	.align		4
.L_2:
        /*0004*/ 	.word	index@(_Z11emptykernelv)
        /*0008*/ 	.word	0x00000018


	//----- nvinfo : EIATTR_FRAME_SIZE
	.align		4
.L_3:
        /*000c*/ 	.byte	0x04, 0x11
        /*000e*/ 	.short	(.L_5 - .L_4)
	.align		4
.L_4:
        /*0010*/ 	.word	index@(_Z11emptykernelv)
        /*0014*/ 	.word	0x00000008


	//----- nvinfo : EIATTR_REGCOUNT
	.align		4
.L_5:
        /*0018*/ 	.byte	0x04, 0x2f
        /*001a*/ 	.short	(.L_7 - .L_6)
	.align		4
.L_6:
        /*001c*/ 	.word	index@(_Z13persistKernelPP7IovFifo)
        /*0020*/ 	.word	0x00000030


	//----- nvinfo : EIATTR_FRAME_SIZE
	.align		4
.L_7:
        /*0024*/ 	.byte	0x04, 0x11
        /*0026*/ 	.short	(.L_9 - .L_8)
	.align		4
.L_8:
        /*0028*/ 	.word	index@(_Z13persistKernelPP7IovFifo)
        /*002c*/ 	.word	0x00000008


	//----- nvinfo : EIATTR_MIN_STACK_SIZE
	.align		4
.L_9:
        /*0030*/ 	.byte	0x04, 0x12
        /*0032*/ 	.short	(.L_11 - .L_10)
	.align		4
.L_10:
        /*0034*/ 	.word	index@(_Z13persistKernelPP7IovFifo)
        /*0038*/ 	.word	0x00000008


	//----- nvinfo : EIATTR_MIN_STACK_SIZE
	.align		4
.L_11:
        /*003c*/ 	.byte	0x04, 0x12
        /*003e*/ 	.short	(.L_13 - .L_12)
	.align		4
.L_12:
        /*0040*/ 	.word	index@(_Z11emptykernelv)
        /*0044*/ 	.word	0x00000008
.L_13:


//--------------------- .nv.compat                --------------------------
	.section	.nv.compat,"",@"SHT_CUDA_COMPAT_INFO"
	.align	4
        /*0000*/ 	.byte	0x02, 0x09, 0x00, 0x00, 0x02, 0x02, 0x01, 0x00, 0x02, 0x05, 0x05, 0x00, 0x03, 0x07, 0x01, 0x01
        /*0010*/ 	.byte	0x02, 0x03, 0x00, 0x00, 0x02, 0x06, 0x01, 0x00, 0x04, 0x0b, 0x08, 0x00, 0x09, 0x00, 0x00, 0x00
        /*0020*/ 	.byte	0x00, 0x00, 0x00, 0x00


//--------------------- .nv.info._Z13persistKernelPP7IovFifo --------------------------
	.section	.nv.info._Z13persistKernelPP7IovFifo,"",@"SHT_CUDA_INFO"
	.sectionflags	@""
	.align	4


	//----- nvinfo : EIATTR_CUDA_API_VERSION
	.align		4
        /*0000*/ 	.byte	0x04, 0x37
        /*0002*/ 	.short	(.L_15 - .L_14)
.L_14:
        /*0004*/ 	.word	0x00000082


	//----- nvinfo : EIATTR_KPARAM_INFO
	.align		4
.L_15:
        /*0008*/ 	.byte	0x04, 0x17
        /*000a*/ 	.short	(.L_17 - .L_16)
.L_16:
        /*000c*/ 	.word	0x00000000
        /*0010*/ 	.short	0x0000
        /*0012*/ 	.short	0x0000
        /*0014*/ 	.byte	0x00, 0xf5, 0x21, 0x00


	//----- nvinfo : EIATTR_SPARSE_MMA_MASK
	.align		4
.L_17:
        /*0018*/ 	.byte	0x03, 0x50
        /*001a*/ 	.short	0x0000


	//----- nvinfo : EIATTR_MAXREG_COUNT
	.align		4
        /*001c*/ 	.byte	0x03, 0x1b
        /*001e*/ 	.short	0x00ff


	//----- nvinfo : EIATTR_NUM_BARRIERS
	.align		4
        /*0020*/ 	.byte	0x02, 0x4c
        /*0022*/ 	.byte	0x01
	.zero		1


	//----- nvinfo : EIATTR_EXTERNS
	.align		4
        /*0024*/ 	.byte	0x04, 0x0f
        /*0026*/ 	.short	(.L_19 - .L_18)


	//   ....[0]....
	.align		4
.L_18:
        /*0028*/ 	.word	index@(vprintf)


	//----- nvinfo : EIATTR_MERCURY_ISA_VERSION
	.align		4
.L_19:
        /*002c*/ 	.byte	0x03, 0x5f
        /*002e*/ 	.short	0x0101


	//----- nvinfo : EIATTR_VRC_CTA_INIT_COUNT
	.align		4
        /*0030*/ 	.byte	0x02, 0x4a
	.zero		1
	.zero		1


	//----- nvinfo : EIATTR_SYSCALL_OFFSETS
	.align		4
        /*0034*/ 	.byte	0x04, 0x46
        /*0036*/ 	.short	(.L_21 - .L_20)


	//   ....[0]....
.L_20:
        /*0038*/ 	.word	0x00000170


	//----- nvinfo : EIATTR_EXIT_INSTR_OFFSETS
	.align		4
.L_21:
        /*003c*/ 	.byte	0x04, 0x1c
        /*003e*/ 	.short	(.L_23 - .L_22)


	//   ....[0]....
.L_22:
        /*0040*/ 	.word	0x00000510


	//----- nvinfo : EIATTR_CRS_STACK_SIZE
	.align		4
.L_23:
        /*0044*/ 	.byte	0x04, 0x1e
        /*0046*/ 	.short	(.L_25 - .L_24)
.L_24:
        /*0048*/ 	.word	0x00000000


	//----- nvinfo : EIATTR_CBANK_PARAM_SIZE
	.align		4
.L_25:
        /*004c*/ 	.byte	0x03, 0x19
        /*004e*/ 	.short	0x0008


	//----- nvinfo : EIATTR_PARAM_CBANK
	.align		4
        /*0050*/ 	.byte	0x04, 0x0a
        /*0052*/ 	.short	(.L_27 - .L_26)
	.align		4
.L_26:
        /*0054*/ 	.word	index@(.nv.constant0._Z13persistKernelPP7IovFifo)
        /*0058*/ 	.short	0x0380
        /*005a*/ 	.short	0x0008


	//----- nvinfo : EIATTR_SW_WAR
	.align		4
.L_27:
        /*005c*/ 	.byte	0x04, 0x36
        /*005e*/ 	.short	(.L_29 - .L_28)
.L_28:
        /*0060*/ 	.word	0x00000008
.L_29:


//--------------------- .nv.info._Z11emptykernelv --------------------------
	.section	.nv.info._Z11emptykernelv,"",@"SHT_CUDA_INFO"
	.sectionflags	@""
	.align	4


	//----- nvinfo : EIATTR_CUDA_API_VERSION
	.align		4
        /*0000*/ 	.byte	0x04, 0x37
        /*0002*/ 	.short	(.L_31 - .L_30)
.L_30:
        /*0004*/ 	.word	0x00000082


	//----- nvinfo : EIATTR_SPARSE_MMA_MASK
	.align		4
.L_31:
        /*0008*/ 	.byte	0x03, 0x50
        /*000a*/ 	.short	0x0000


	//----- nvinfo : EIATTR_MAXREG_COUNT
	.align		4
        /*000c*/ 	.byte	0x03, 0x1b
        /*000e*/ 	.short	0x00ff


	//----- nvinfo : EIATTR_EXTERNS
	.align		4
        /*0010*/ 	.byte	0x04, 0x0f
        /*0012*/ 	.short	(.L_33 - .L_32)


	//   ....[0]....
	.align		4
.L_32:
        /*0014*/ 	.word	index@(vprintf)


	//----- nvinfo : EIATTR_MERCURY_ISA_VERSION
	.align		4
.L_33:
        /*0018*/ 	.byte	0x03, 0x5f
        /*001a*/ 	.short	0x0101


	//----- nvinfo : EIATTR_VRC_CTA_INIT_COUNT
	.align		4
        /*001c*/ 	.byte	0x02, 0x4a
	.zero		1
	.zero		1


	//----- nvinfo : EIATTR_SYSCALL_OFFSETS
	.align		4
        /*0020*/ 	.byte	0x04, 0x46
        /*0022*/ 	.short	(.L_35 - .L_34)


	//   ....[0]....
.L_34:
        /*0024*/ 	.word	0x00000120


	//----- nvinfo : EIATTR_EXIT_INSTR_OFFSETS
	.align		4
.L_35:
        /*0028*/ 	.byte	0x04, 0x1c
        /*002a*/ 	.short	(.L_37 - .L_36)


	//   ....[0]....
.L_36:
        /*002c*/ 	.word	0x00000080


	//   ....[1]....
        /*0030*/ 	.word	0x00000130


	//----- nvinfo : EIATTR_CRS_STACK_SIZE
	.align		4
.L_37:
        /*0034*/ 	.byte	0x04, 0x1e
        /*0036*/ 	.short	(.L_39 - .L_38)
.L_38:
        /*0038*/ 	.word	0x00000000


	//----- nvinfo : EIATTR_SW_WAR
	.align		4
.L_39:
        /*003c*/ 	.byte	0x04, 0x36
        /*003e*/ 	.short	(.L_41 - .L_40)
.L_40:
        /*0040*/ 	.word	0x00000008
.L_41:


//--------------------- .nv.callgraph             --------------------------
	.section	.nv.callgraph,"",@"SHT_CUDA_CALLGRAPH"
	.align	4
	.sectionentsize	8
	.align		4
        /*0000*/ 	.word	0x00000000
	.align		4
        /*0004*/ 	.word	0xffffffff
	.align		4
        /*0008*/ 	.word	index@(_Z13persistKernelPP7IovFifo)
	.align		4
        /*000c*/ 	.word	index@(vprintf)
	.align		4
        /*0010*/ 	.word	index@(_Z11emptykernelv)
	.align		4
        /*0014*/ 	.word	index@(vprintf)
	.align		4
        /*0018*/ 	.word	0x00000000
	.align		4
        /*001c*/ 	.word	0xfffffffe
	.align		4
        /*0020*/ 	.word	0x00000000
	.align		4
        /*0024*/ 	.word	0xfffffffd
	.align		4
        /*0028*/ 	.word	0x00000000
	.align		4
        /*002c*/ 	.word	0xfffffffc


//--------------------- .nv.constant4             --------------------------
	.section	.nv.constant4,"a",@progbits
	.align	8
	.align		8
.nv.constant4:
        /*0000*/ 	.dword	vprintf
	.align		8
        /*0008*/ 	.dword	$str
	.align		8
        /*0010*/ 	.dword	$str$1


//--------------------- .text._Z13persistKernelPP7IovFifo --------------------------
	.section	.text._Z13persistKernelPP7IovFifo,"ax",@progbits
	.align	128
        .global         _Z13persistKernelPP7IovFifo
        .type           _Z13persistKernelPP7IovFifo,@function
        .size           _Z13persistKernelPP7IovFifo,(.L_x_25 - _Z13persistKernelPP7IovFifo)
        .other          _Z13persistKernelPP7IovFifo,@"STO_CUDA_ENTRY STV_DEFAULT"
_Z13persistKernelPP7IovFifo:
.text._Z13persistKernelPP7IovFifo:
[----:B------:R-:W1:Y:S01]  /*0000*/  LDC R1, c[0x0][0x37c] ;  /* 0x0000df00ff017b82 */ /* 0x000e620000000800 */
[----:B------:R-:W2:Y:S07]  /*0010*/  S2R R16, SR_CTAID.X ;  /* 0x0000000000107919 */ /* 0x000eae0000002500 */
[----:B------:R-:W2:Y:S01]  /*0020*/  LDC.64 R18, c[0x0][0x380] ;  /* 0x0000e000ff127b82 */ /* 0x000ea20000000a00 */
[----:B------:R-:W3:Y:S01]  /*0030*/  LDCU.64 UR36, c[0x0][0x358] ;  /* 0x00006b00ff2477ac */ /* 0x000ee20008000a00 */
[----:B-1----:R-:W-:-:S02]  /*0040*/  VIADD R1, R1, 0xfffffff8 ;  /* 0xfffffff801017836 */ /* 0x002fc40000000000 */
[----:B--2---:R-:W-:-:S06]  /*0050*/  IMAD.WIDE.U32 R18, R16, 0x8, R18 ;  /* 0x0000000810127825 */ /* 0x004fcc00078e0012 */
[----:B---3--:R-:W5:Y:S01]  /*0060*/  LDG.E.64 R18, desc[UR36][R18.64] ;  /* 0x0000002412127981 */ /* 0x008f62000c1e1b00 */
[----:B------:R-:W1:Y:S01]  /*0070*/  LDCU UR5, c[0x0][0x2fc] ;  /* 0x00005f80ff0577ac */ /* 0x000e620008000800 */
[----:B------:R-:W2:Y:S01]  /*0080*/  LDC R2, c[0x0][0x360] ;  /* 0x0000d800ff027b82 */ /* 0x000ea20000000800 */
[----:B------:R-:W2:Y:S01]  /*0090*/  S2R R17, SR_TID.X ;  /* 0x0000000000117919 */ /* 0x000ea20000002100 */
[----:B------:R-:W3:Y:S02]  /*00a0*/  LDCU UR4, c[0x0][0x2f8] ;  /* 0x00005f00ff0477ac */ /* 0x000ee40008000800 */
[----:B---3--:R-:W-:-:S05]  /*00b0*/  IADD3 R6, P1, PT, R1, UR4, RZ ;  /* 0x0000000401067c10 */ /* 0x008fca000ff3e0ff */
[----:B-1----:R-:W-:Y:S02]  /*00c0*/  IMAD.X R7, RZ, RZ, UR5, P1 ;  /* 0x00000005ff077e24 */ /* 0x002fe400088e06ff */
[----:B--2---:R-:W-:-:S05]  /*00d0*/  IMAD R0, R16, R2, R17 ;  /* 0x0000000210007224 */ /* 0x004fca00078e0211 */
[----:B------:R-:W-:-:S13]  /*00e0*/  ISETP.NE.AND P0, PT, R0, -0x1, PT ;  /* 0xffffffff0000780c */ /* 0x000fda0003f05270 */
[----:B------:R-:W-:Y:S05]  /*00f0*/  @P0 BRA `(.L_x_0) ;  /* 0x0000000000200947 */ /* 0x000fea0003800000 */
[----:B------:R-:W-:Y:S01]  /*0100*/  MOV R0, 0x0 ;  /* 0x0000000000007802 */ /* 0x000fe20000000f00 */
[----:B------:R1:W-:Y:S01]  /*0110*/  STL.64 [R1], R16 ;  /* 0x0000001001007387 */ /* 0x0003e20000100a00 */
[----:B------:R-:W2:Y:S02]  /*0120*/  LDCU.64 UR4, c[0x4][0x10] ;  /* 0x01000200ff0477ac */ /* 0x000ea40008000a00 */
[----:B------:R1:W3:Y:S01]  /*0130*/  LDC.64 R8, c[0x4][R0] ;  /* 0x0100000000087b82 */ /* 0x0002e20000000a00 */
[----:B--2---:R-:W-:Y:S02]  /*0140*/  IMAD.U32 R4, RZ, RZ, UR4 ;  /* 0x00000004ff047e24 */ /* 0x004fe4000f8e00ff */
[----:B-1----:R-:W-:-:S07]  /*0150*/  IMAD.U32 R5, RZ, RZ, UR5 ;  /* 0x00000005ff057e24 */ /* 0x002fce000f8e00ff */
[----:B------:R-:W-:-:S07]  /*0160*/  LEPC R20, `(.L_x_0) ;  /* 0x000000001014794e */ /* 0x000fce0000000000 */
[----:B---3-5:R-:W-:Y:S05]  /*0170*/  CALL.ABS.NOINC R8 ;  /* 0x0000000008007343 */ /* 0x028fea0003c00000 */
.L_x_0:
[----:B------:R-:W1:Y:S01]  /*0180*/  S2R R3, SR_CgaCtaId ;  /* 0x0000000000037919 */ /* 0x000e620000008800 */
[----:B------:R-:W-:Y:S02]  /*0190*/  ISETP.NE.AND P0, PT, R17, RZ, PT ;  /* 0x000000ff1100720c */ /* 0x000fe40003f05270 */
[----:B------:R-:W-:Y:S02]  /*01a0*/  CS2R R6, SRZ ;  /* 0x0000000000067805 */ /* 0x000fe4000001ff00 */
[----:B------:R-:W-:Y:S01]  /*01b0*/  MOV R0, 0x400 ;  /* 0x0000040000007802 */ /* 0x000fe20000000f00 */
[----:B------:R-:W-:Y:S08]  /*01c0*/  WARPSYNC.ALL ;  /* 0x0000000000007948 */ /* 0x000ff00003800000 */
[----:B------:R-:W-:-:S02]  /*01d0*/  @!P0 IMAD.MOV.U32 R4, RZ, RZ, -0x1 ;  /* 0xffffffffff048424 */ /* 0x000fc400078e00ff */
[----:B------:R-:W-:Y:S01]  /*01e0*/  @!P0 IMAD.MOV.U32 R5, RZ, RZ, -0x1 ;  /* 0xffffffffff058424 */ /* 0x000fe200078e00ff */
[----:B-1----:R-:W-:-:S05]  /*01f0*/  LEA R3, R3, R0, 0x18 ;  /* 0x0000000003037211 */ /* 0x002fca00078ec0ff */
[----:B------:R1:W-:Y:S01]  /*0200*/  @!P0 STS.128 [R3+0x8000], R4 ;  /* 0x0080000403008388 */ /* 0x0003e20000000c00 */
[----:B------:R-:W-:Y:S01]  /*0210*/  IMAD R0, R17, 0x8, R3 ;  /* 0x0000000811007824 */ /* 0x000fe200078e0203 */
[----:B------:R-:W-:Y:S06]  /*0220*/  BAR.SYNC.DEFER_BLOCKING 0x0 ;  /* 0x0000000000007b1d */ /* 0x000fec0000010000 */
.L_x_21:
[----:B------:R-:W-:-:S13]  /*0230*/  ISETP.NE.AND P0, PT, R17, RZ, PT ;  /* 0x000000ff1100720c */ /* 0x000fda0003f05270 */
[----:B-12345:R-:W-:Y:S05]  /*0240*/  @P0 BRA `(.L_x_1) ;  /* 0x0000000000900947 */ /* 0x03efea0003800000 */
[----:B-1----:R-:W1:Y:S01]  /*0250*/  S2R R4, SR_CgaCtaId ;  /* 0x0000000000047919 */ /* 0x002e620000008800 */
[----:B------:R-:W-:-:S04]  /*0260*/  MOV R3, 0x400 ;  /* 0x0000040000037802 */ /* 0x000fc80000000f00 */
[----:B-1----:R-:W-:-:S07]  /*0270*/  LEA R8, R4, R3, 0x18 ;  /* 0x0000000304087211 */ /* 0x002fce00078ec0ff */
.L_x_3:
[----:B-----5:R-:W2:Y:S01]  /*0280*/  LDG.E.64.STRONG.SYS R4, desc[UR36][R18.64+0x8] ;  /* 0x0000082412047981 */ /* 0x020ea2000c1f5b00 */
[----:B------:R-:W-:Y:S05]  /*0290*/  YIELD ;  /* 0x0000000000007946 */ /* 0x000fea0003800000 */
[----:B--2---:R-:W-:-:S04]  /*02a0*/  ISETP.NE.U32.AND P0, PT, R4, -0x2, PT ;  /* 0xfffffffe0400780c */ /* 0x004fc80003f05070 */
[----:B------:R-:W-:-:S13]  /*02b0*/  ISETP.NE.AND.EX P0, PT, R5, -0x1, PT, P0 ;  /* 0xffffffff0500780c */ /* 0x000fda0003f05300 */
[----:B------:R-:W-:Y:S05]  /*02c0*/  @!P0 BRA `(.L_x_2) ;  /* 0x0000000000248947 */ /* 0x000fea0003800000 */
[----:B------:R-:W1:Y:S02]  /*02d0*/  LDS.64 R6, [R8+0x8000] ;  /* 0x0080000008067984 */ /* 0x000e640000000a00 */
[----:B-1----:R-:W-:-:S04]  /*02e0*/  IADD3 R3, P1, PT, R6, 0x1, RZ ;  /* 0x0000000106037810 */ /* 0x002fc80007f3e0ff */
[----:B------:R-:W-:Y:S01]  /*02f0*/  ISETP.GE.U32.AND P0, PT, R4, R3, PT ;  /* 0x000000030400720c */ /* 0x000fe20003f06070 */
[----:B------:R-:W-:-:S05]  /*0300*/  IMAD.X R3, RZ, RZ, R7, P1 ;  /* 0x000000ffff037224 */ /* 0x000fca00008e0607 */
[----:B------:R-:W-:-:S13]  /*0310*/  ISETP.GE.AND.EX P0, PT, R5, R3, PT, P0 ;  /* 0x000000030500720c */ /* 0x000fda0003f06300 */
[----:B------:R-:W-:Y:S05]  /*0320*/  @!P0 BRA `(.L_x_3) ;  /* 0xfffffffc00d48947 */ /* 0x000fea000383ffff */
[----:B------:R-:W-:Y:S02]  /*0330*/  IMAD.MOV.U32 R4, RZ, RZ, R6 ;  /* 0x000000ffff047224 */ /* 0x000fe400078e0006 */
[----:B------:R-:W-:Y:S01]  /*0340*/  IMAD.MOV.U32 R5, RZ, RZ, R7 ;  /* 0x000000ffff057224 */ /* 0x000fe200078e0007 */
[----:B------:R-:W-:Y:S06]  /*0350*/  BRA `(.L_x_4) ;  /* 0x00000000001c7947 */ /* 0x000fec0003800000 */
.L_x_2:
[----:B------:R-:W1:Y:S01]  /*0360*/  S2UR UR5, SR_CgaCtaId ;  /* 0x00000000000579c3 */ /* 0x000e620000008800 */
[----:B------:R-:W-:Y:S01]  /*0370*/  UMOV UR4, 0x400 ;  /* 0x0000040000047882 */ /* 0x000fe20000000000 */
[----:B------:R-:W-:Y:S02]  /*0380*/  IMAD.MOV.U32 R6, RZ, RZ, 0x1 ;  /* 0x00000001ff067424 */ /* 0x000fe400078e00ff */
[----:B------:R-:W-:Y:S01]  /*0390*/  IMAD.MOV.U32 R7, RZ, RZ, 0x0 ;  /* 0x00000000ff077424 */ /* 0x000fe200078e00ff */
[----:B-1----:R-:W-:-:S09]  /*03a0*/  ULEA UR4, UR5, UR4, 0x18 ;  /* 0x0000000405047291 */ /* 0x002fd2000f8ec0ff */
[----:B------:R-:W1:Y:S04]  /*03b0*/  LDS.64 R4, [UR4+0x8000] ;  /* 0x00800004ff047984 */ /* 0x000e680008000a00 */
[----:B------:R2:W-:Y:S02]  /*03c0*/  STS.64 [UR4+0x8008], R6 ;  /* 0x00800806ff007988 */ /* 0x0005e40008000a04 */
.L_x_4:
[----:B------:R-:W3:Y:S01]  /*03d0*/  S2UR UR5, SR_CgaCtaId ;  /* 0x00000000000579c3 */ /* 0x000ee20000008800 */
[----:B-1----:R-:W-:Y:S01]  /*03e0*/  IADD3 R4, P0, PT, R4, 0x1, RZ ;  /* 0x0000000104047810 */ /* 0x002fe20007f1e0ff */
[----:B------:R-:W-:Y:S01]  /*03f0*/  UMOV UR4, 0x400 ;  /* 0x0000040000047882 */ /* 0x000fe20000000000 */
[----:B------:R-:W-:Y:S02]  /*0400*/  IMAD.MOV.U32 R3, RZ, RZ, RZ ;  /* 0x000000ffff037224 */ /* 0x000fe400078e00ff */
[----:B--2---:R-:W-:Y:S01]  /*0410*/  LOP3.LUT R7, R4, 0x7f, RZ, 0xc0, !PT ;  /* 0x0000007f04077812 */ /* 0x004fe200078ec0ff */
[----:B------:R-:W-:-:S04]  /*0420*/  IMAD.X R5, RZ, RZ, R5, P0 ;  /* 0x000000ffff057224 */ /* 0x000fc800000e0605 */
[----:B------:R-:W-:-:S03]  /*0430*/  IMAD.WIDE.U32 R6, R7, 0x1410, R18 ;  /* 0x0000141007067825 */ /* 0x000fc600078e0012 */
[----:B------:R-:W-:-:S05]  /*0440*/  IADD3 R6, P1, PT, R6, 0x10, RZ ;  /* 0x0000001006067810 */ /* 0x000fca0007f3e0ff */
[----:B------:R-:W-:Y:S01]  /*0450*/  IMAD.X R7, R7, 0x1, R3, P1 ;  /* 0x0000000107077824 */ /* 0x000fe200008e0603 */
[----:B---3--:R-:W-:-:S09]  /*0460*/  ULEA UR4, UR5, UR4, 0x18 ;  /* 0x0000000405047291 */ /* 0x008fd2000f8ec0ff */
[----:B------:R2:W-:Y:S04]  /*0470*/  STS.64 [UR4+0x8000], R4 ;  /* 0x00800004ff007988 */ /* 0x0005e80008000a04 */
[----:B------:R2:W-:Y:S02]  /*0480*/  STS.64 [UR4+0x8010], R6 ;  /* 0x00801006ff007988 */ /* 0x0005e40008000a04 */
.L_x_1:
[----:B------:R-:W-:Y:S05]  /*0490*/  WARPSYNC.ALL ;  /* 0x0000000000007948 */ /* 0x000fea0003800000 */
[----:B------:R-:W3:Y:S08]  /*04a0*/  S2UR UR5, SR_CgaCtaId ;  /* 0x00000000000579c3 */ /* 0x000ef00000008800 */
[----:B------:R-:W-:Y:S06]  /*04b0*/  BAR.SYNC.DEFER_BLOCKING 0x0 ;  /* 0x0000000000007b1d */ /* 0x000fec0000010000 */
[----:B------:R-:W-:-:S02]  /*04c0*/  UMOV UR4, 0x400 ;  /* 0x0000040000047882 */ /* 0x000fc40000000000 */
[----:B---3--:R-:W-:-:S09]  /*04d0*/  ULEA UR4, UR5, UR4, 0x18 ;  /* 0x0000000405047291 */ /* 0x008fd2000f8ec0ff */
[----:B-12---:R-:W1:Y:S02]  /*04e0*/  LDS.64 R4, [UR4+0x8008] ;  /* 0x00800804ff047984 */ /* 0x006e640008000a00 */
[----:B-1----:R-:W-:-:S04]  /*04f0*/  ISETP.NE.U32.AND P0, PT, R4, RZ, PT ;  /* 0x000000ff0400720c */ /* 0x002fc80003f05070 */
[----:B------:R-:W-:-:S13]  /*0500*/  ISETP.NE.AND.EX P0, PT, R5, RZ, PT, P0 ;  /* 0x000000ff0500720c */ /* 0x000fda0003f05300 */
[----:B------:R-:W-:Y:S05]  /*0510*/  @P0 EXIT ;  /* 0x000000000000094d */ /* 0x000fea0003800000 */
[----:B------:R-:W1:Y:S04]  /*0520*/  LDS.64 R26, [UR4+0x8010] ;  /* 0x00801004ff1a7984 */ /* 0x000e680008000a00 */
[----:B-1----:R-:W2:Y:S01]  /*0530*/  LD.E R3, desc[UR36][R26.64+0x1400] ;  /* 0x001400241a037980 */ /* 0x002ea2000c101900 */
[----:B------:R-:W-:Y:S01]  /*0540*/  IABS R10, R2 ;  /* 0x00000002000a7213 */ /* 0x000fe20000000000 */
[----:B------:R-:W-:Y:S01]  /*0550*/  BSSY.RECONVERGENT B0, `(.L_x_5) ;  /* 0x00000dd000007945 */ /* 0x000fe20003800200 */
[-C--:B--2---:R-:W-:Y:S02]  /*0560*/  IABS R7, R3.reuse ;  /* 0x0000000300077213 */ /* 0x084fe40000000000 */
[----:B------:R-:W-:Y:S02]  /*0570*/  IABS R11, R3 ;  /* 0x00000003000b7213 */ /* 0x000fe40000000000 */
[----:B------:R-:W1:Y:S08]  /*0580*/  I2F.RP R6, R7 ;  /* 0x0000000700067306 */ /* 0x000e700000209400 */
[----:B-1----:R-:W1:Y:S02]  /*0590*/  MUFU.RCP R6, R6 ;  /* 0x0000000600067308 */ /* 0x002e640000001000 */
[----:B-1----:R-:W-:-:S02]  /*05a0*/  VIADD R4, R6, 0xffffffe ;  /* 0x0ffffffe06047836 */ /* 0x002fc40000000000 */
[----:B------:R-:W-:-:S04]  /*05b0*/  IMAD.MOV R6, RZ, RZ, -R11 ;  /* 0x000000ffff067224 */ /* 0x000fc800078e0a0b */
[----:B------:R1:W2:Y:S02]  /*05c0*/  F2I.FTZ.U32.TRUNC.NTZ R5, R4 ;  /* 0x0000000400057305 */ /* 0x0002a4000021f000 */
[----:B-1----:R-:W-:Y:S02]  /*05d0*/  IMAD.MOV.U32 R4, RZ, RZ, RZ ;  /* 0x000000ffff047224 */ /* 0x002fe400078e00ff */
[----:B--2---:R-:W-:-:S04]  /*05e0*/  IMAD.MOV R8, RZ, RZ, -R5 ;  /* 0x000000ffff087224 */ /* 0x004fc800078e0a05 */
[----:B------:R-:W-:Y:S02]  /*05f0*/  IMAD R9, R8, R7, RZ ;  /* 0x0000000708097224 */ /* 0x000fe400078e02ff */
[----:B------:R-:W-:Y:S02]  /*0600*/  IMAD.MOV.U32 R8, RZ, RZ, R10 ;  /* 0x000000ffff087224 */ /* 0x000fe400078e000a */
[----:B------:R-:W-:-:S06]  /*0610*/  IMAD.HI.U32 R5, R5, R9, R4 ;  /* 0x0000000905057227 */ /* 0x000fcc00078e0004 */
[----:B------:R-:W-:-:S04]  /*0620*/  IMAD.HI.U32 R5, R5, R8, RZ ;  /* 0x0000000805057227 */ /* 0x000fc800078e00ff */
[----:B------:R-:W-:-:S05]  /*0630*/  IMAD R4, R5, R6, R8 ;  /* 0x0000000605047224 */ /* 0x000fca00078e0208 */
[----:B------:R-:W-:-:S13]  /*0640*/  ISETP.GT.U32.AND P1, PT, R7, R4, PT ;  /* 0x000000040700720c */ /* 0x000fda0003f24070 */
[----:B------:R-:W-:Y:S02]  /*0650*/  @!P1 IMAD.IADD R4, R4, 0x1, -R7 ;  /* 0x0000000104049824 */ /* 0x000fe400078e0a07 */
[----:B------:R-:W-:Y:S01]  /*0660*/  @!P1 VIADD R5, R5, 0x1 ;  /* 0x0000000105059836 */ /* 0x000fe20000000000 */
[----:B------:R-:W-:Y:S02]  /*0670*/  ISETP.NE.AND P1, PT, R3, RZ, PT ;  /* 0x000000ff0300720c */ /* 0x000fe40003f25270 */
[----:B------:R-:W-:Y:S02]  /*0680*/  ISETP.GE.U32.AND P0, PT, R4, R7, PT ;  /* 0x000000070400720c */ /* 0x000fe40003f06070 */
[----:B------:R-:W-:-:S04]  /*0690*/  LOP3.LUT R4, R2, R3, RZ, 0x3c, !PT ;  /* 0x0000000302047212 */ /* 0x000fc800078e3cff */
[----:B------:R-:W-:-:S07]  /*06a0*/  ISETP.GE.AND P2, PT, R4, RZ, PT ;  /* 0x000000ff0400720c */ /* 0x000fce0003f46270 */
[----:B------:R-:W-:-:S06]  /*06b0*/  @P0 VIADD R5, R5, 0x1 ;  /* 0x0000000105050836 */ /* 0x000fcc0000000000 */
[----:B------:R-:W-:Y:S01]  /*06c0*/  @!P2 IMAD.MOV R5, RZ, RZ, -R5 ;  /* 0x000000ffff05a224 */ /* 0x000fe200078e0a05 */
[----:B------:R-:W-:-:S04]  /*06d0*/  @!P1 LOP3.LUT R5, RZ, R3, RZ, 0x33, !PT ;  /* 0x00000003ff059212 */ /* 0x000fc800078e33ff */
[----:B------:R-:W-:-:S05]  /*06e0*/  VIMNMX R4, PT, PT, R5, 0x8, !PT ;  /* 0x0000000805047848 */ /* 0x000fca0007fe0100 */
[----:B------:R-:W-:-:S05]  /*06f0*/  IMAD R6, R3, R4, RZ ;  /* 0x0000000403067224 */ /* 0x000fca00078e02ff */
[----:B------:R-:W-:-:S13]  /*0700*/  ISETP.GT.AND P0, PT, R17, R6, PT ;  /* 0x000000061100720c */ /* 0x000fda0003f04270 */
[----:B------:R-:W-:Y:S05]  /*0710*/  @P0 BRA `(.L_x_6) ;  /* 0x0000000c00000947 */ /* 0x000fea0003800000 */
[----:B------:R-:W1:Y:S01]  /*0720*/  I2F.U32.RP R5, R4 ;  /* 0x0000000400057306 */ /* 0x000e620000209000 */
[----:B------:R-:W-:Y:S01]  /*0730*/  IMAD.MOV R9, RZ, RZ, -R4 ;  /* 0x000000ffff097224 */ /* 0x000fe200078e0a04 */
[----:B------:R-:W-:-:S06]  /*0740*/  LOP3.LUT R11, RZ, R4, RZ, 0x33, !PT ;  /* 0x00000004ff0b7212 */ /* 0x000fcc00078e33ff */
[----:B-1----:R-:W1:Y:S02]  /*0750*/  MUFU.RCP R5, R5 ;  /* 0x0000000500057308 */ /* 0x002e640000001000 */
[----:B-1----:R-:W-:-:S06]  /*0760*/  VIADD R6, R5, 0xffffffe ;  /* 0x0ffffffe05067836 */ /* 0x002fcc0000000000 */
[----:B------:R1:W2:Y:S02]  /*0770*/  F2I.FTZ.U32.TRUNC.NTZ R7, R6 ;  /* 0x0000000600077305 */ /* 0x0002a4000021f000 */
[----:B-1----:R-:W-:Y:S02]  /*0780*/  IMAD.MOV.U32 R6, RZ, RZ, RZ ;  /* 0x000000ffff067224 */ /* 0x002fe400078e00ff */
[----:B--2---:R-:W-:-:S04]  /*0790*/  IMAD R9, R9, R7, RZ ;  /* 0x0000000709097224 */ /* 0x004fc800078e02ff */
[----:B------:R-:W-:-:S06]  /*07a0*/  IMAD.HI.U32 R7, R7, R9, R6 ;  /* 0x0000000907077227 */ /* 0x000fcc00078e0006 */
[----:B------:R-:W-:-:S04]  /*07b0*/  IMAD.HI.U32 R8, R7, R17, RZ ;  /* 0x0000001107087227 */ /* 0x000fc800078e00ff */
[----:B------:R-:W-:-:S04]  /*07c0*/  IMAD.MOV R9, RZ, RZ, -R8 ;  /* 0x000000ffff097224 */ /* 0x000fc800078e0a08 */
[----:B------:R-:W-:-:S05]  /*07d0*/  IMAD R9, R4, R9, R17 ;  /* 0x0000000904097224 */ /* 0x000fca00078e0211 */
[----:B------:R-:W-:-:S13]  /*07e0*/  ISETP.GE.U32.AND P1, PT, R9, R4, PT ;  /* 0x000000040900720c */ /* 0x000fda0003f26070 */
[----:B------:R-:W-:Y:S02]  /*07f0*/  @P1 IMAD.IADD R9, R9, 0x1, -R4 ;  /* 0x0000000109091824 */ /* 0x000fe400078e0a04 */
[----:B------:R-:W-:Y:S01]  /*0800*/  @P1 VIADD R8, R8, 0x1 ;  /* 0x0000000108081836 */ /* 0x000fe20000000000 */
[----:B------:R-:W-:Y:S02]  /*0810*/  ISETP.NE.U32.AND P1, PT, R4, RZ, PT ;  /* 0x000000ff0400720c */ /* 0x000fe40003f25070 */
[----:B------:R-:W-:-:S13]  /*0820*/  ISETP.GE.U32.AND P0, PT, R9, R4, PT ;  /* 0x000000040900720c */ /* 0x000fda0003f06070 */
[----:B------:R-:W-:-:S05]  /*0830*/  @P0 VIADD R8, R8, 0x1 ;  /* 0x0000000108080836 */ /* 0x000fca0000000000 */
[----:B------:R-:W-:-:S04]  /*0840*/  SEL R8, R11, R8, !P1 ;  /* 0x000000080b087207 */ /* 0x000fc80004800000 */
[----:B------:R-:W-:-:S13]  /*0850*/  ISETP.GE.AND P2, PT, R8, R3, PT ;  /* 0x000000030800720c */ /* 0x000fda0003f46270 */
[----:B------:R-:W-:Y:S05]  /*0860*/  @P2 BRA `(.L_x_6) ;  /* 0x0000000800ac2947 */ /* 0x000fea0003800000 */
[----:B------:R-:W-:-:S04]  /*0870*/  IMAD.HI.U32 R10, R7, R2, RZ ;  /* 0x00000002070a7227 */ /* 0x000fc800078e00ff */
[----:B------:R-:W-:Y:S02]  /*0880*/  IMAD.MOV R5, RZ, RZ, -R10 ;  /* 0x000000ffff057224 */ /* 0x000fe400078e0a0a */
[----:B------:R-:W-:Y:S02]  /*0890*/  IMAD.IADD R6, R9, 0x1, -R4 ;  /* 0x0000000109067824 */ /* 0x000fe400078e0a04 */
[----:B------:R-:W-:-:S03]  /*08a0*/  IMAD R5, R4, R5, R2 ;  /* 0x0000000504057224 */ /* 0x000fc600078e0202 */
[----:B------:R-:W-:Y:S02]  /*08b0*/  SEL R6, R6, R9, P0 ;  /* 0x0000000906067207 */ /* 0x000fe40000000000 */
[----:B------:R-:W-:Y:S02]  /*08c0*/  ISETP.GE.U32.AND P2, PT, R5, R4, PT ;  /* 0x000000040500720c */ /* 0x000fe40003f46070 */
[----:B------:R-:W-:-:S11]  /*08d0*/  SEL R6, R11, R6, !P1 ;  /* 0x000000060b067207 */ /* 0x000fd60004800000 */
[----:B------:R-:W-:Y:S02]  /*08e0*/  @P2 IMAD.IADD R5, R5, 0x1, -R4 ;  /* 0x0000000105052824 */ /* 0x000fe400078e0a04 */
[----:B------:R-:W-:-:S03]  /*08f0*/  @P2 VIADD R10, R10, 0x1 ;  /* 0x000000010a0a2836 */ /* 0x000fc60000000000 */
[----:B------:R-:W-:Y:S01]  /*0900*/  ISETP.GE.U32.AND P3, PT, R5, R4, PT ;  /* 0x000000040500720c */ /* 0x000fe20003f66070 */
[----:B------:R-:W-:-:S04]  /*0910*/  IMAD.SHL.U32 R5, R4, 0x4, RZ ;  /* 0x0000000404057824 */ /* 0x000fc800078e00ff */
[----:B------:R-:W-:-:S08]  /*0920*/  IMAD.WIDE.U32 R24, R5, 0x8, RZ ;  /* 0x0000000805187825 */ /* 0x000fd000078e00ff */
[----:B------:R-:W-:-:S05]  /*0930*/  @P3 VIADD R10, R10, 0x1 ;  /* 0x000000010a0a3836 */ /* 0x000fca0000000000 */
[----:B------:R-:W-:-:S07]  /*0940*/  SEL R7, R11, R10, !P1 ;  /* 0x0000000a0b077207 */ /* 0x000fce0004800000 */
.L_x_18:
[----:B-1----:R-:W-:-:S04]  /*0950*/  IMAD.WIDE.U32 R10, R8, 0x8, R26 ;  /* 0x00000008080a7825 */ /* 0x002fc800078e001a */
[----:B----4-:R-:W-:-:S03]  /*0960*/  IMAD.WIDE.U32 R12, R8, 0x4, RZ ;  /* 0x00000004080c7825 */ /* 0x010fc600078e00ff */
[----:B------:R-:W-:-:S05]  /*0970*/  IADD3 R12, P0, PT, R10, -R12, RZ ;  /* 0x8000000c0a0c7210 */ /* 0x000fca0007f1e0ff */
[----:B------:R-:W-:-:S05]  /*0980*/  IMAD.X R13, R11, 0x1, ~R13, P0 ;  /* 0x000000010b0d7824 */ /* 0x000fca00000e0e0d */
[----:B--2---:R-:W2:Y:S02]  /*0990*/  LD.E R9, desc[UR36][R12.64+0x1000] ;  /* 0x001000240c097980 */ /* 0x004ea4000c101900 */
[----:B--2---:R-:W-:Y:S02]  /*09a0*/  ISETP.NE.U32.AND P0, PT, R9, RZ, PT ;  /* 0x000000ff0900720c */ /* 0x004fe40003f05070 */
[----:B------:R-:W-:-:S04]  /*09b0*/  SHF.R.S32.HI R14, RZ, 0x1f, R9 ;  /* 0x0000001fff0e7819 */ /* 0x000fc80000011409 */
[----:B------:R-:W-:-:S13]  /*09c0*/  ISETP.NE.AND.EX P0, PT, R14, RZ, PT, P0 ;  /* 0x000000ff0e00720c */ /* 0x000fda0003f05300 */
[----:B---3-5:R-:W-:Y:S05]  /*09d0*/  @!P0 BRA `(.L_x_6) ;  /* 0x0000000800508947 */ /* 0x028fea0003800000 */
[----:B------:R1:W5:Y:S04]  /*09e0*/  LD.E.64 R22, desc[UR36][R10.64] ;  /* 0x000000240a167980 */ /* 0x000368000c101b00 */
[----:B------:R1:W5:Y:S01]  /*09f0*/  LD.E.64 R20, desc[UR36][R10.64+0x800] ;  /* 0x000800240a147980 */ /* 0x000362000c101b00 */
[--C-:B------:R-:W-:Y:S01]  /*0a00*/  SHF.R.U64 R13, R9, 0x3, R14.reuse ;  /* 0x00000003090d7819 */ /* 0x100fe2000000120e */
[----:B------:R-:W-:Y:S01]  /*0a10*/  BSSY.RECONVERGENT B1, `(.L_x_7) ;  /* 0x0000079000017945 */ /* 0x000fe20003800200 */
[----:B------:R-:W-:Y:S02]  /*0a20*/  SHF.R.U32.HI R14, RZ, 0x3, R14 ;  /* 0x00000003ff0e7819 */ /* 0x000fe4000001160e */
[----:B------:R-:W-:-:S04]  /*0a30*/  ISETP.GT.U32.AND P0, PT, R13, R6, PT ;  /* 0x000000060d00720c */ /* 0x000fc80003f04070 */
[----:B------:R-:W-:-:S13]  /*0a40*/  ISETP.GT.U32.AND.EX P0, PT, R14, RZ, PT, P0 ;  /* 0x000000ff0e00720c */ /* 0x000fda0003f04100 */
[----:B-1----:R-:W-:Y:S05]  /*0a50*/  @!P0 BRA `(.L_x_8) ;  /* 0x0000000400d08947 */ /* 0x002fea0003800000 */
[----:B------:R-:W-:Y:S02]  /*0a60*/  IMAD.MOV.U32 R16, RZ, RZ, RZ ;  /* 0x000000ffff107224 */ /* 0x000fe400078e00ff */
[----:B------:R-:W-:Y:S02]  /*0a70*/  IMAD.MOV.U32 R11, RZ, RZ, R6 ;  /* 0x000000ffff0b7224 */ /* 0x000fe400078e0006 */
[----:B------:R-:W-:-:S07]  /*0a80*/  IMAD.MOV.U32 R10, RZ, RZ, RZ ;  /* 0x000000ffff0a7224 */ /* 0x000fce00078e00ff */
.L_x_14:
[----:B-1----:R-:W1:Y:S01]  /*0a90*/  S2R R15, SR_CgaCtaId ;  /* 0x00000000000f7919 */ /* 0x002e620000008800 */
[----:B----4-:R-:W-:Y:S01]  /*0aa0*/  MOV R12, 0x400 ;  /* 0x00000400000c7802 */ /* 0x010fe20000000f00 */
[C---:B------:R-:W-:Y:S01]  /*0ab0*/  IMAD.SHL.U32 R33, R11.reuse, 0x8, RZ ;  /* 0x000000080b217824 */ /* 0x040fe200078e00ff */
[--C-:B------:R-:W-:Y:S01]  /*0ac0*/  SHF.L.U64.HI R39, R11, 0x3, R10.reuse ;  /* 0x000000030b277819 */ /* 0x100fe2000001020a */
[----:B------:R-:W-:Y:S01]  /*0ad0*/  IMAD R13, R2, R16, R17 ;  /* 0x00000010020d7224 */ /* 0x000fe200078e0211 */
[----:B--23--:R-:W-:Y:S01]  /*0ae0*/  SHF.R.S32.HI R30, RZ, 0x1f, R9 ;  /* 0x0000001fff1e7819 */ /* 0x00cfe20000011409 */
[----:B------:R-:W-:Y:S01]  /*0af0*/  IMAD.MOV.U32 R14, RZ, RZ, R10 ;  /* 0x000000ffff0e7224 */ /* 0x000fe200078e000a */
[----:B-----5:R-:W-:Y:S01]  /*0b00*/  IADD3 R28, P0, PT, R22, R33, RZ ;  /* 0x00000021161c7210 */ /* 0x020fe20007f1e0ff */
[----:B------:R-:W-:Y:S01]  /*0b10*/  VIADD R31, R16, 0x1 ;  /* 0x00000001101f7836 */ /* 0x000fe20000000000 */
[--C-:B------:R-:W-:Y:S01]  /*0b20*/  SHF.R.U64 R32, R9, 0x3, R30.reuse ;  /* 0x0000000309207819 */ /* 0x100fe2000000121e */
[----:B------:R-:W-:Y:S01]  /*0b30*/  BSSY.RECONVERGENT B2, `(.L_x_9) ;  /* 0x0000065000027945 */ /* 0x000fe20003800200 */
[----:B------:R-:W-:Y:S01]  /*0b40*/  SHF.R.U32.HI R35, RZ, 0x3, R30 ;  /* 0x00000003ff237819 */ /* 0x000fe2000001161e */
[----:B------:R-:W-:-:S02]  /*0b50*/  IMAD.X R29, R23, 0x1, R39, P0 ;  /* 0x00000001171d7824 */ /* 0x000fc400000e0627 */
[----:B------:R-:W-:Y:S02]  /*0b60*/  IMAD.MOV.U32 R30, RZ, RZ, R16 ;  /* 0x000000ffff1e7224 */ /* 0x000fe400078e0010 */
[----:B------:R-:W-:Y:S01]  /*0b70*/  IMAD.MOV.U32 R16, RZ, RZ, R31 ;  /* 0x000000ffff107224 */ /* 0x000fe200078e001f */
[----:B-1----:R-:W-:-:S05]  /*0b80*/  LEA R12, R15, R12, 0x18 ;  /* 0x0000000c0f0c7211 */ /* 0x002fca00078ec0ff */
[----:B------:R-:W-:Y:S02]  /*0b90*/  IMAD R15, R13, 0x8, R12 ;  /* 0x000000080d0f7824 */ /* 0x000fe400078e020c */
[----:B------:R-:W-:Y:S01]  /*0ba0*/  IMAD.MOV.U32 R13, RZ, RZ, R11 ;  /* 0x000000ffff0d7224 */ /* 0x000fe200078e000b */
[----:B------:R-:W-:Y:S02]  /*0bb0*/  IADD3 R11, P1, PT, R4, R11, RZ ;  /* 0x0000000b040b7210 */ /* 0x000fe40007f3e0ff */
[----:B------:R-:W-:Y:S01]  /*0bc0*/  @!PT LDS RZ, [RZ] ;  /* 0x00000000fffff984 */ /* 0x000fe20000000800 */
[----:B------:R-:W-:Y:S01]  /*0bd0*/  @!PT LDS RZ, [RZ] ;  /* 0x00000000fffff984 */ /* 0x000fe20000000800 */
[----:B------:R-:W-:Y:S01]  /*0be0*/  @!PT LDS RZ, [RZ] ;  /* 0x00000000fffff984 */ /* 0x000fe20000000800 */
[----:B------:R1:W-:Y:S02]  /*0bf0*/  LDGSTS.E.64 [R15], desc[UR36][R28.64] ;  /* 0x000000001c0f7fae */ /* 0x0003e4000b9a1424 */
[----:B------:R-:W-:Y:S01]  /*0c00*/  ISETP.GE.U32.AND P0, PT, R11, R32, PT ;  /* 0x000000200b00720c */ /* 0x000fe20003f06070 */
[----:B------:R-:W-:Y:S01]  /*0c10*/  IMAD.X R10, RZ, RZ, R10, P1 ;  /* 0x000000ffff0a7224 */ /* 0x000fe200008e060a */
[----:B------:R-:W-:-:S04]  /*0c20*/  ISETP.NE.AND P1, PT, R31, 0x8, PT ;  /* 0x000000081f00780c */ /* 0x000fc80003f25270 */
[----:B------:R-:W-:-:S13]  /*0c30*/  ISETP.GE.U32.AND.EX P0, PT, R10, R35, PT, P0 ;  /* 0x000000230a00720c */ /* 0x000fda0003f06100 */
[----:B-1----:R-:W-:Y:S05]  /*0c40*/  @!P0 BRA P1, `(.L_x_10) ;  /* 0x00000004004c8947 */ /* 0x002fea0000800000 */
[----:B------:R-:W0:Y:S01]  /*0c50*/  LDGDEPBAR ;  /* 0x00000000000079af */ /* 0x000e220000000000 */
[----:B------:R-:W-:Y:S01]  /*0c60*/  ISETP.GE.AND P1, PT, R30, RZ, PT ;  /* 0x000000ff1e00720c */ /* 0x000fe20003f26270 */
[----:B------:R-:W-:Y:S01]  /*0c70*/  IMAD.MOV.U32 R16, RZ, RZ, RZ ;  /* 0x000000ffff107224 */ /* 0x000fe200078e00ff */
[----:B------:R-:W-:-:S11]  /*0c80*/  DEPBAR.LE SB0, 0x0 ;  /* 0x000080000000791a */ /* 0x000fd60000000000 */
[----:B------:R-:W-:Y:S05]  /*0c90*/  @!P1 BRA `(.L_x_10) ;  /* 0x0000000400389947 */ /* 0x000fea0003800000 */
[----:B------:R-:W-:Y:S01]  /*0ca0*/  ISETP.GE.U32.AND P2, PT, R30, 0x3, PT ;  /* 0x000000031e00780c */ /* 0x000fe20003f46070 */
[----:B------:R-:W-:Y:S01]  /*0cb0*/  BSSY.RECONVERGENT B3, `(.L_x_11) ;  /* 0x000002d000037945 */ /* 0x000fe20003800200 */
[----:B------:R-:W-:Y:S01]  /*0cc0*/  LOP3.LUT R15, R31, 0x3, RZ, 0xc0, !PT ;  /* 0x000000031f0f7812 */ /* 0x000fe200078ec0ff */
[----:B------:R-:W-:-:S03]  /*0cd0*/  IMAD.MOV.U32 R35, RZ, RZ, RZ ;  /* 0x000000ffff237224 */ /* 0x000fc600078e00ff */
[----:B------:R-:W-:-:S07]  /*0ce0*/  ISETP.NE.AND P1, PT, R15, RZ, PT ;  /* 0x000000ff0f00720c */ /* 0x000fce0003f25270 */
[----:B------:R-:W-:Y:S06]  /*0cf0*/  @!P2 BRA `(.L_x_12) ;  /* 0x0000000000a0a947 */ /* 0x000fec0003800000 */
[----:B------:R-:W-:Y:S01]  /*0d00*/  LOP3.LUT R35, R31, 0xfffffffc, RZ, 0xc0, !PT ;  /* 0xfffffffc1f237812 */ /* 0x000fe200078ec0ff */
[----:B------:R-:W-:Y:S01]  /*0d10*/  IMAD.SHL.U32 R36, R4, 0x2, RZ ;  /* 0x0000000204247824 */ /* 0x000fe200078e00ff */
[----:B------:R-:W-:Y:S01]  /*0d20*/  IADD3 R38, P2, PT, R20, R33, RZ ;  /* 0x0000002114267210 */ /* 0x000fe20007f5e0ff */
[----:B------:R-:W-:Y:S02]  /*0d30*/  IMAD R34, R4, 0x3, RZ ;  /* 0x0000000304227824 */ /* 0x000fe400078e02ff */
[----:B------:R-:W-:Y:S02]  /*0d40*/  IMAD.MOV.U32 R16, RZ, RZ, R4 ;  /* 0x000000ffff107224 */ /* 0x000fe400078e0004 */
[----:B------:R-:W-:Y:S02]  /*0d50*/  IMAD.MOV.U32 R37, RZ, RZ, R0 ;  /* 0x000000ffff257224 */ /* 0x000fe400078e0000 */
[----:B------:R-:W-:Y:S02]  /*0d60*/  IMAD.X R39, R21, 0x1, R39, P2 ;  /* 0x0000000115277824 */ /* 0x000fe400010e0627 */
[----:B------:R-:W-:-:S07]  /*0d70*/  IMAD.MOV R40, RZ, RZ, -R35 ;  /* 0x000000ffff287224 */ /* 0x000fce00078e0a23 */
.L_x_13:
[----:B-1----:R-:W1:Y:S01]  /*0d80*/  LDS.64 R28, [R37] ;  /* 0x00000000251c7984 */ /* 0x002e620000000a00 */
[----:B------:R-:W-:Y:S01]  /*0d90*/  IMAD R30, R2, 0x8, R37 ;  /* 0x00000008021e7824 */ /* 0x000fe200078e0225 */
[----:B------:R-:W-:Y:S01]  /*0da0*/  IADD3 R33, P2, PT, -R16, R13, RZ ;  /* 0x0000000d10217210 */ /* 0x000fe20007f5e1ff */
[----:B------:R-:W-:Y:S02]  /*0db0*/  VIADD R40, R40, 0x4 ;  /* 0x0000000428287836 */ /* 0x000fe40000000000 */
[----:B------:R-:W-:Y:S01]  /*0dc0*/  IMAD.IADD R16, R5, 0x1, R16 ;  /* 0x0000000105107824 */ /* 0x000fe200078e0210 */
[----:B------:R-:W-:Y:S02]  /*0dd0*/  IADD3.X R32, PT, PT, R14, -0x1, RZ, P2, !PT ;  /* 0xffffffff0e207810 */ /* 0x000fe400017fe4ff */
[----:B------:R-:W-:-:S04]  /*0de0*/  LEA R44, P2, R33, R20, 0x3 ;  /* 0x00000014212c7211 */ /* 0x000fc800078418ff */
[----:B------:R-:W-:Y:S01]  /*0df0*/  LEA.HI.X R45, R33, R21, R32, 0x3, P2 ;  /* 0x00000015212d7211 */ /* 0x000fe200010f1c20 */
[----:B------:R-:W-:Y:S01]  /*0e00*/  IMAD R32, R2, 0x10, R37 ;  /* 0x0000001002207824 */ /* 0x000fe200078e0225 */
[----:B------:R-:W-:Y:S01]  /*0e10*/  IADD3 R41, P2, PT, -R36, R13, RZ ;  /* 0x0000000d24297210 */ /* 0x000fe20007f5e1ff */
[----:B------:R-:W-:-:S03]  /*0e20*/  IMAD.IADD R36, R5, 0x1, R36 ;  /* 0x0000000105247824 */ /* 0x000fc600078e0224 */
[----:B------:R-:W-:Y:S02]  /*0e30*/  IADD3.X R43, PT, PT, R14, -0x1, RZ, P2, !PT ;  /* 0xffffffff0e2b7810 */ /* 0x000fe400017fe4ff */
[----:B------:R-:W-:-:S04]  /*0e40*/  LEA R42, P2, R41, R20, 0x3 ;  /* 0x00000014292a7211 */ /* 0x000fc800078418ff */
[----:B------:R-:W-:Y:S02]  /*0e50*/  LEA.HI.X R43, R41, R21, R43, 0x3, P2 ;  /* 0x00000015292b7211 */ /* 0x000fe400010f1c2b */
[----:B------:R-:W-:Y:S01]  /*0e60*/  IADD3 R41, P2, PT, -R34, R13, RZ ;  /* 0x0000000d22297210 */ /* 0x000fe20007f5e1ff */
[----:B------:R-:W-:Y:S01]  /*0e70*/  IMAD.IADD R34, R5, 0x1, R34 ;  /* 0x0000000105227824 */ /* 0x000fe200078e0222 */
[----:B-1----:R1:W-:Y:S04]  /*0e80*/  ST.E.64 desc[UR36][R38.64], R28 ;  /* 0x0000001c26007985 */ /* 0x0023e8000c101b24 */
[----:B------:R-:W2:Y:S01]  /*0e90*/  LDS.64 R30, [R30] ;  /* 0x000000001e1e7984 */ /* 0x000ea20000000a00 */
[--C-:B-1----:R-:W-:Y:S01]  /*0ea0*/  IMAD R28, R2, 0x18, R37.reuse ;  /* 0x00000018021c7824 */ /* 0x102fe200078e0225 */
[----:B------:R-:W-:Y:S01]  /*0eb0*/  IADD3 R38, P3, PT, -R24, R38, RZ ;  /* 0x0000002618267210 */ /* 0x000fe20007f7e1ff */
[----:B------:R-:W-:-:S04]  /*0ec0*/  IMAD R37, R2, 0x20, R37 ;  /* 0x0000002002257824 */ /* 0x000fc800078e0225 */
[----:B------:R-:W-:Y:S01]  /*0ed0*/  IMAD.X R39, R39, 0x1, ~R25, P3 ;  /* 0x0000000127277824 */ /* 0x000fe200018e0e19 */
[----:B--2---:R1:W-:Y:S04]  /*0ee0*/  ST.E.64 desc[UR36][R44.64], R30 ;  /* 0x0000001e2c007985 */ /* 0x0043e8000c101b24 */
[----:B------:R-:W2:Y:S01]  /*0ef0*/  LDS.64 R32, [R32] ;  /* 0x0000000020207984 */ /* 0x000ea20000000a00 */
[----:B-1----:R-:W-:Y:S02]  /*0f00*/  IADD3.X R31, PT, PT, R14, -0x1, RZ, P2, !PT ;  /* 0xffffffff0e1f7810 */ /* 0x002fe400017fe4ff */
[----:B------:R-:W-:-:S04]  /*0f10*/  LEA R30, P2, R41, R20, 0x3 ;  /* 0x00000014291e7211 */ /* 0x000fc800078418ff */
[----:B------:R-:W-:Y:S02]  /*0f20*/  LEA.HI.X R31, R41, R21, R31, 0x3, P2 ;  /* 0x00000015291f7211 */ /* 0x000fe400010f1c1f */
[----:B------:R-:W-:Y:S01]  /*0f30*/  ISETP.NE.AND P2, PT, R40, RZ, PT ;  /* 0x000000ff2800720c */ /* 0x000fe20003f45270 */
[----:B--2---:R-:W-:Y:S04]  /*0f40*/  ST.E.64 desc[UR36][R42.64], R32 ;  /* 0x000000202a007985 */ /* 0x004fe8000c101b24 */
[----:B------:R-:W1:Y:S04]  /*0f50*/  LDS.64 R28, [R28] ;  /* 0x000000001c1c7984 */ /* 0x000e680000000a00 */
[----:B-1----:R1:W-:Y:S04]  /*0f60*/  ST.E.64 desc[UR36][R30.64], R28 ;  /* 0x0000001c1e007985 */ /* 0x0023e8000c101b24 */
[----:B------:R-:W-:Y:S05]  /*0f70*/  @P2 BRA `(.L_x_13) ;  /* 0xfffffffc00802947 */ /* 0x000fea000383ffff */
.L_x_12:
[----:B------:R-:W-:Y:S05]  /*0f80*/  BSYNC.RECONVERGENT B3 ;  /* 0x0000000000037941 */ /* 0x000fea0003800200 */
.L_x_11:
[----:B------:R-:W-:Y:S01]  /*0f90*/  IMAD.MOV.U32 R16, RZ, RZ, RZ ;  /* 0x000000ffff107224 */ /* 0x000fe200078e00ff */
[----:B------:R-:W-:Y:S06]  /*0fa0*/  @!P1 BRA `(.L_x_10) ;  /* 0x0000000000749947 */ /* 0x000fec0003800000 */
[-C--:B-1----:R-:W-:Y:S02]  /*0fb0*/  IMAD R29, R2, R35.reuse, R17 ;  /* 0x00000023021d7224 */ /* 0x082fe400078e0211 */
[----:B------:R-:W-:Y:S02]  /*0fc0*/  IMAD R35, R4, R35, RZ ;  /* 0x0000002304237224 */ /* 0x000fe400078e02ff */
[----:B------:R-:W-:-:S03]  /*0fd0*/  IMAD R33, R29, 0x8, R12 ;  /* 0x000000081d217824 */ /* 0x000fc600078e020c */
[----:B------:R-:W-:Y:S02]  /*0fe0*/  IADD3 R31, P1, PT, -R35, R13, RZ ;  /* 0x0000000d231f7210 */ /* 0x000fe40007f3e1ff */
[----:B------:R-:W1:Y:S02]  /*0ff0*/  LDS.64 R28, [R33] ;  /* 0x00000000211c7984 */ /* 0x000e640000000a00 */
[----:B------:R-:W-:Y:S02]  /*1000*/  IADD3.X R12, PT, PT, R14, -0x1, RZ, P1, !PT ;  /* 0xffffffff0e0c7810 */ /* 0x000fe40000ffe4ff */
[----:B------:R-:W-:-:S04]  /*1010*/  LEA R30, P1, R31, R20, 0x3 ;  /* 0x000000141f1e7211 */ /* 0x000fc800078218ff */
[----:B------:R-:W-:Y:S02]  /*1020*/  LEA.HI.X R31, R31, R21, R12, 0x3, P1 ;  /* 0x000000151f1f7211 */ /* 0x000fe400008f1c0c */
[----:B------:R-:W-:-:S03]  /*1030*/  ISETP.NE.AND P1, PT, R15, 0x1, PT ;  /* 0x000000010f00780c */ /* 0x000fc60003f25270 */
[----:B-1----:R2:W-:Y:S10]  /*1040*/  ST.E.64 desc[UR36][R30.64], R28 ;  /* 0x0000001c1e007985 */ /* 0x0025f4000c101b24 */
[----:B------:R-:W-:Y:S05]  /*1050*/  @!P1 BRA `(.L_x_10) ;  /* 0x0000000000489947 */ /* 0x000fea0003800000 */
[----:B------:R-:W-:Y:S02]  /*1060*/  IMAD R33, R2, 0x8, R33 ;  /* 0x0000000802217824 */ /* 0x000fe400078e0221 */
[----:B------:R-:W-:-:S03]  /*1070*/  IMAD.IADD R35, R4, 0x1, R35 ;  /* 0x0000000104237824 */ /* 0x000fc600078e0223 */
[----:B--2---:R-:W1:Y:S02]  /*1080*/  LDS.64 R28, [R33] ;  /* 0x00000000211c7984 */ /* 0x004e640000000a00 */
[----:B------:R-:W-:-:S04]  /*1090*/  IADD3 R31, P1, PT, -R35, R13, RZ ;  /* 0x0000000d231f7210 */ /* 0x000fc80007f3e1ff */
[----:B------:R-:W-:Y:S02]  /*10a0*/  IADD3.X R12, PT, PT, R14, -0x1, RZ, P1, !PT ;  /* 0xffffffff0e0c7810 */ /* 0x000fe40000ffe4ff */
[----:B------:R-:W-:-:S04]  /*10b0*/  LEA R30, P1, R31, R20, 0x3 ;  /* 0x000000141f1e7211 */ /* 0x000fc800078218ff */
[----:B------:R-:W-:Y:S02]  /*10c0*/  LEA.HI.X R31, R31, R21, R12, 0x3, P1 ;  /* 0x000000151f1f7211 */ /* 0x000fe400008f1c0c */
[----:B------:R-:W-:-:S03]  /*10d0*/  ISETP.NE.AND P1, PT, R15, 0x2, PT ;  /* 0x000000020f00780c */ /* 0x000fc60003f25270 */
[----:B-1----:R3:W-:Y:S10]  /*10e0*/  ST.E.64 desc[UR36][R30.64], R28 ;  /* 0x0000001c1e007985 */ /* 0x0027f4000c101b24 */
[----:B------:R-:W-:Y:S05]  /*10f0*/  @!P1 BRA `(.L_x_10) ;  /* 0x0000000000209947 */ /* 0x000fea0003800000 */
[----:B---3--:R-:W-:Y:S02]  /*1100*/  IMAD R28, R2, 0x8, R33 ;  /* 0x00000008021c7824 */ /* 0x008fe400078e0221 */
[----:B------:R-:W-:-:S04]  /*1110*/  IMAD.IADD R12, R4, 0x1, R35 ;  /* 0x00000001040c7824 */ /* 0x000fc800078e0223 */
[----:B------:R-:W1:Y:S01]  /*1120*/  LDS.64 R28, [R28] ;  /* 0x000000001c1c7984 */ /* 0x000e620000000a00 */
[----:B------:R-:W-:-:S04]  /*1130*/  IADD3 R13, P1, PT, -R12, R13, RZ ;  /* 0x0000000d0c0d7210 */ /* 0x000fc80007f3e1ff */
[----:B------:R-:W-:Y:S02]  /*1140*/  IADD3.X R14, PT, PT, R14, -0x1, RZ, P1, !PT ;  /* 0xffffffff0e0e7810 */ /* 0x000fe40000ffe4ff */
[----:B------:R-:W-:-:S04]  /*1150*/  LEA R12, P1, R13, R20, 0x3 ;  /* 0x000000140d0c7211 */ /* 0x000fc800078218ff */
[----:B------:R-:W-:-:S05]  /*1160*/  LEA.HI.X R13, R13, R21, R14, 0x3, P1 ;  /* 0x000000150d0d7211 */ /* 0x000fca00008f1c0e */
[----:B-1----:R4:W-:Y:S04]  /*1170*/  ST.E.64 desc[UR36][R12.64], R28 ;  /* 0x0000001c0c007985 */ /* 0x0029e8000c101b24 */
.L_x_10:
[----:B------:R-:W-:Y:S05]  /*1180*/  BSYNC.RECONVERGENT B2 ;  /* 0x0000000000027941 */ /* 0x000fea0003800200 */
.L_x_9:
[----:B------:R-:W-:Y:S05]  /*1190*/  @!P0 BRA `(.L_x_14) ;  /* 0xfffffff8003c8947 */ /* 0x000fea000383ffff */
.L_x_8:
[----:B------:R-:W-:Y:S05]  /*11a0*/  BSYNC.RECONVERGENT B1 ;  /* 0x0000000000017941 */ /* 0x000fea0003800200 */
.L_x_7:
[----:B------:R-:W-:Y:S01]  /*11b0*/  LOP3.LUT R15, R9, 0xfffffff8, RZ, 0xc0, !PT ;  /* 0xfffffff8090f7812 */ /* 0x000fe200078ec0ff */
[----:B------:R-:W-:Y:S01]  /*11c0*/  BSSY.RECONVERGENT B1, `(.L_x_15) ;  /* 0x0000012000017945 */ /* 0x000fe20003800200 */
[----:B------:R-:W-:Y:S02]  /*11d0*/  SHF.R.S32.HI R14, RZ, 0x1f, R9 ;  /* 0x0000001fff0e7819 */ /* 0x000fe40000011409 */
[----:B------:R-:W-:-:S04]  /*11e0*/  ISETP.NE.U32.AND P0, PT, R15, R9, PT ;  /* 0x000000090f00720c */ /* 0x000fc80003f05070 */
[----:B------:R-:W-:-:S04]  /*11f0*/  ISETP.NE.AND.EX P0, PT, R14, R14, PT, P0 ;  /* 0x0000000e0e00720c */ /* 0x000fc80003f05300 */
[----:B------:R-:W-:-:S13]  /*1200*/  ISETP.NE.OR P0, PT, R6, RZ, !P0 ;  /* 0x000000ff0600720c */ /* 0x000fda0004705670 */
[----:B------:R-:W-:Y:S05]  /*1210*/  @P0 BRA `(.L_x_16) ;  /* 0x0000000000300947 */ /* 0x000fea0003800000 */
[----:B-1234-:R-:W-:-:S07]  /*1220*/  IMAD.MOV.U32 R29, RZ, RZ, R14 ;  /* 0x000000ffff1d7224 */ /* 0x01efce00078e000e */
.L_x_17:
[----:B-----5:R-:W-:-:S05]  /*1230*/  IADD3 R10, P0, PT, R22, R15, RZ ;  /* 0x0000000f160a7210 */ /* 0x020fca0007f1e0ff */
[----:B-1----:R-:W-:-:S06]  /*1240*/  IMAD.X R11, R23, 0x1, R29, P0 ;  /* 0x00000001170b7824 */ /* 0x002fcc00000e061d */
[----:B------:R-:W2:Y:S01]  /*1250*/  LD.E.U8 R11, desc[UR36][R10.64] ;  /* 0x000000240a0b7980 */ /* 0x000ea2000c101100 */
[----:B------:R-:W-:-:S05]  /*1260*/  IADD3 R12, P0, PT, R20, R15, RZ ;  /* 0x0000000f140c7210 */ /* 0x000fca0007f1e0ff */
[----:B------:R-:W-:Y:S01]  /*1270*/  IMAD.X R13, R21, 0x1, R29, P0 ;  /* 0x00000001150d7824 */ /* 0x000fe200000e061d */
[----:B------:R-:W-:-:S05]  /*1280*/  IADD3 R15, P0, PT, R15, 0x1, RZ ;  /* 0x000000010f0f7810 */ /* 0x000fca0007f1e0ff */
[----:B------:R-:W-:Y:S01]  /*1290*/  IMAD.X R29, RZ, RZ, R29, P0 ;  /* 0x000000ffff1d7224 */ /* 0x000fe200000e061d */
[----:B------:R-:W-:-:S04]  /*12a0*/  ISETP.GE.U32.AND P0, PT, R15, R9, PT ;  /* 0x000000090f00720c */ /* 0x000fc80003f06070 */
[----:B------:R-:W-:Y:S01]  /*12b0*/  ISETP.GE.U32.AND.EX P0, PT, R29, R14, PT, P0 ;  /* 0x0000000e1d00720c */ /* 0x000fe20003f06100 */
[----:B--2---:R1:W-:-:S12]  /*12c0*/  ST.E.U8 desc[UR36][R12.64], R11 ;  /* 0x0000000b0c007985 */ /* 0x0043d8000c101124 */
[----:B------:R-:W-:Y:S05]  /*12d0*/  @!P0 BRA `(.L_x_17) ;  /* 0xfffffffc00d48947 */ /* 0x000fea000383ffff */
.L_x_16:
[----:B------:R-:W-:Y:S05]  /*12e0*/  BSYNC.RECONVERGENT B1 ;  /* 0x0000000000017941 */ /* 0x000fea0003800200 */
.L_x_15:
[----:B------:R-:W-:-:S05]  /*12f0*/  IMAD.IADD R8, R7, 0x1, R8 ;  /* 0x0000000107087824 */ /* 0x000fca00078e0208 */
[----:B------:R-:W-:-:S13]  /*1300*/  ISETP.GE.AND P0, PT, R8, R3, PT ;  /* 0x000000030800720c */ /* 0x000fda0003f06270 */
[----:B------:R-:W-:Y:S05]  /*1310*/  @!P0 BRA `(.L_x_18) ;  /* 0xfffffff4008c8947 */ /* 0x000fea000383ffff */
.L_x_6:
[----:B------:R-:W-:Y:S05]  /*1320*/  BSYNC.RECONVERGENT B0 ;  /* 0x0000000000007941 */ /* 0x000fea0003800200 */
.L_x_5:
[----:B------:R-:W-:Y:S01]  /*1330*/  BAR.SYNC.DEFER_BLOCKING 0x0 ;  /* 0x0000000000007b1d */ /* 0x000fe20000010000 */
[----:B------:R-:W-:-:S05]  /*1340*/  ISETP.NE.AND P0, PT, R17, RZ, PT ;  /* 0x000000ff1100720c */ /* 0x000fca0003f05270 */
[----:B------:R-:W-:Y:S08]  /*1350*/  BSSY.RECONVERGENT B0, `(.L_x_19) ;  /* 0x0000010000007945 */ /* 0x000ff00003800200 */
[----:B------:R-:W-:Y:S05]  /*1360*/  @P0 BRA `(.L_x_20) ;  /* 0x0000000000380947 */ /* 0x000fea0003800000 */
[----:B------:R-:W-:Y:S01]  /*1370*/  @!PT LDS RZ, [RZ] ;  /* 0x00000000fffff984 */ /* 0x000fe20000000800 */
[----:B------:R-:W-:Y:S01]  /*1380*/  @!PT LDS RZ, [RZ] ;  /* 0x00000000fffff984 */ /* 0x000fe20000000800 */
[----:B------:R-:W-:Y:S01]  /*1390*/  @!PT LDS RZ, [RZ] ;  /* 0x00000000fffff984 */ /* 0x000fe20000000800 */
[----:B------:R-:W-:Y:S01]  /*13a0*/  @!PT LDS RZ, [RZ] ;  /* 0x00000000fffff984 */ /* 0x000fe20000000800 */
[----:B------:R-:W-:-:S00]  /*13b0*/  MEMBAR.ALL.CTA ;  /* 0x0000000000007992 */ /* 0x000fc00000008000 */
[----:B------:R-:W-:Y:S06]  /*13c0*/  MEMBAR.ALL.SYS ;  /* 0x0000000000007992 */ /* 0x000fec000000b000 */
[----:B------:R-:W-:-:S00]  /*13d0*/  ERRBAR ;  /* 0x00000000000079ab */ /* 0x000fc00000000000 */
[----:B------:R-:W-:Y:S06]  /*13e0*/  CGAERRBAR ;  /* 0x00000000000075ab */ /* 0x000fec0000000000 */
[----:B012345:R-:W-:Y:S02]  /*13f0*/  CCTL.IVALL ;  /* 0x00000000ff00798f */ /* 0x03ffe40002000000 */
[----:B------:R-:W1:Y:S01]  /*1400*/  S2UR UR5, SR_CgaCtaId ;  /* 0x00000000000579c3 */ /* 0x000e620000008800 */
[----:B------:R-:W-:Y:S02]  /*1410*/  UMOV UR4, 0x400 ;  /* 0x0000040000047882 */ /* 0x000fe40000000000 */
[----:B-1----:R-:W-:-:S09]  /*1420*/  ULEA UR4, UR5, UR4, 0x18 ;  /* 0x0000000405047291 */ /* 0x002fd2000f8ec0ff */
[----:B------:R-:W1:Y:S04]  /*1430*/  LDS.64 R4, [UR4+0x8000] ;  /* 0x00800004ff047984 */ /* 0x000e680008000a00 */
[----:B-1---5:R1:W-:Y:S02]  /*1440*/  STG.E.64.STRONG.SYS desc[UR36][R18.64], R4 ;  /* 0x0000000412007986 */ /* 0x0223e4000c115b24 */
.L_x_20:
[----:B------:R-:W-:Y:S05]  /*1450*/  BSYNC.RECONVERGENT B0 ;  /* 0x0000000000007941 */ /* 0x000fea0003800200 */
.L_x_19:
[----:B------:R-:W-:Y:S05]  /*1460*/  BRA `(.L_x_21) ;  /* 0xffffffec00707947 */ /* 0x000fea000383ffff */
.L_x_22:
[----:B------:R-:W-:-:S00]  /*1470*/  BRA `(.L_x_22) ;  /* 0xfffffffc00fc7947 */ /* 0x000fc0000383ffff */
[----:B------:R-:W-:-:S00]  /*1480*/  NOP ;  /* 0x0000000000007918 */ /* 0x000fc00000000000 */
[----:B------:R-:W-:-:S00]  /*1490*/  NOP ;  /* 0x0000000000007918 */ /* 0x000fc00000000000 */
[----:B------:R-:W-:-:S00]  /*14a0*/  NOP ;  /* 0x0000000000007918 */ /* 0x000fc00000000000 */
[----:B------:R-:W-:-:S00]  /*14b0*/  NOP ;  /* 0x0000000000007918 */ /* 0x000fc00000000000 */
[----:B------:R-:W-:-:S00]  /*14c0*/  NOP ;  /* 0x0000000000007918 */ /* 0x000fc00000000000 */
[----:B------:R-:W-:-:S00]  /*14d0*/  NOP ;  /* 0x0000000000007918 */ /* 0x000fc00000000000 */
[----:B------:R-:W-:-:S00]  /*14e0*/  NOP ;  /* 0x0000000000007918 */ /* 0x000fc00000000000 */
[----:B------:R-:W-:-:S00]  /*14f0*/  NOP ;  /* 0x0000000000007918 */ /* 0x000fc00000000000 */
.L_x_25:


//--------------------- .text._Z11emptykernelv    --------------------------
	.section	.text._Z11emptykernelv,"ax",@progbits
	.align	128
        .global         _Z11emptykernelv
        .type           _Z11emptykernelv,@function
        .size           _Z11emptykernelv,(.L_x_26 - _Z11emptykernelv)
        .other          _Z11emptykernelv,@"STO_CUDA_ENTRY STV_DEFAULT"
_Z11emptykernelv:
.text._Z11emptykernelv:
[----:B------:R-:W0:Y:S01]  /*0000*/  LDC R1, c[0x0][0x37c] ;  /* 0x0000df00ff017b82 */ /* 0x000e220000000800 */
[----:B------:R-:W1:Y:S01]  /*0010*/  S2R R0, SR_TID.X ;  /* 0x0000000000007919 */ /* 0x000e620000002100 */
[----:B------:R-:W2:Y:S01]  /*0020*/  LDCU UR4, c[0x0][0x2f8] ;  /* 0x00005f00ff0477ac */ /* 0x000ea20008000800 */
[----:B0-----:R-:W-:Y:S01]  /*0030*/  VIADD R1, R1, 0xfffffff8 ;  /* 0xfffffff801017836 */ /* 0x001fe20000000000 */
[----:B------:R-:W0:Y:S04]  /*0040*/  LDCU UR5, c[0x0][0x2fc] ;  /* 0x00005f80ff0577ac */ /* 0x000e280008000800 */
[----:B--2---:R-:W-:-:S05]  /*0050*/  IADD3 R6, P1, PT, R1, UR4, RZ ;  /* 0x0000000401067c10 */ /* 0x004fca000ff3e0ff */
[----:B0-----:R-:W-:Y:S01]  /*0060*/  IMAD.X R7, RZ, RZ, UR5, P1 ;  /* 0x00000005ff077e24 */ /* 0x001fe200088e06ff */
[----:B-1----:R-:W-:-:S13]  /*0070*/  ISETP.NE.AND P0, PT, R0, RZ, PT ;  /* 0x000000ff0000720c */ /* 0x002fda0003f05270 */
[----:B------:R-:W-:Y:S05]  /*0080*/  @P0 EXIT ;  /* 0x000000000000094d */ /* 0x000fea0003800000 */
[----:B------:R-:W0:Y:S01]  /*0090*/  S2R R8, SR_CTAID.X ;  /* 0x0000000000087919 */ /* 0x000e220000002500 */
[----:B------:R-:W-:Y:S01]  /*00a0*/  HFMA2 R9, -RZ, RZ, 0, 0 ;  /* 0x00000000ff097431 */ /* 0x000fe200000001ff */
[----:B------:R-:W-:Y:S01]  /*00b0*/  MOV R0, 0x0 ;  /* 0x0000000000007802 */ /* 0x000fe20000000f00 */
[----:B------:R-:W1:Y:S03]  /*00c0*/  LDCU.64 UR4, c[0x4][0x8] ;  /* 0x01000100ff0477ac */ /* 0x000e660008000a00 */
[----:B------:R2:W3:Y:S01]  /*00d0*/  LDC.64 R2, c[0x4][R0] ;  /* 0x0100000000027b82 */ /* 0x0004e20000000a00 */
[----:B-1----:R-:W-:Y:S01]  /*00e0*/  IMAD.U32 R4, RZ, RZ, UR4 ;  /* 0x00000004ff047e24 */ /* 0x002fe2000f8e00ff */
[----:B------:R-:W-:Y:S01]  /*00f0*/  MOV R5, UR5 ;  /* 0x0000000500057c02 */ /* 0x000fe20008000f00 */
[----:B0-----:R2:W-:Y:S06]  /*0100*/  STL.64 [R1], R8 ;  /* 0x0000000801007387 */ /* 0x0015ec0000100a00 */
[----:B------:R-:W-:-:S07]  /*0110*/  LEPC R20, `(.L_x_23) ;  /* 0x000000001014794e */ /* 0x000fce0000000000 */
[----:B--23--:R-:W-:Y:S05]  /*0120*/  CALL.ABS.NOINC R2 ;  /* 0x0000000002007343 */ /* 0x00cfea0003c00000 */
.L_x_23:
[----:B------:R-:W-:Y:S05]  /*0130*/  EXIT ;  /* 0x000000000000794d */ /* 0x000fea0003800000 */
.L_x_24:
        /* <DEDUP_REMOVED lines=12> */
.L_x_26:


//--------------------- .nv.global.init           --------------------------
	.section	.nv.global.init,"aw",@progbits
.nv.global.init:
	.type		$str,@object
	.size		$str,($str$1 - $str)
$str:
        /*0000*/ 	.byte	0x45, 0x6d, 0x70, 0x74, 0x79, 0x20, 0x6b, 0x65, 0x72, 0x6e, 0x65, 0x6c, 0x3a, 0x20, 0x62, 0x6c
        /*0010*/ 	.byte	0x6f, 0x63, 0x6b, 0x20, 0x25, 0x64, 0x2c, 0x20, 0x74, 0x68, 0x72, 0x65, 0x61, 0x64, 0x20, 0x25
        /*0020*/ 	.byte	0x64, 0x0a, 0x00
	.type		$str$1,@object
	.size		$str$1,(.L_1 - $str$1)
$str$1:
        /*0023*/ 	.byte	0x50, 0x65, 0x72, 0x73, 0x69, 0x73, 0x74, 0x20, 0x6b, 0x65, 0x72, 0x6e, 0x65, 0x6c, 0x3a, 0x20
        /*0033*/ 	.byte	0x62, 0x6c, 0x6f, 0x63, 0x6b, 0x20, 0x25, 0x64, 0x2c, 0x20, 0x74, 0x68, 0x72, 0x65, 0x61, 0x64
        /*0043*/ 	.byte	0x20, 0x25, 0x64, 0x0a, 0x00
.L_1:


//--------------------- .nv.shared._Z13persistKernelPP7IovFifo --------------------------
	.section	.nv.shared._Z13persistKernelPP7IovFifo,"aw",@nobits
	.sectionflags	@""
	.align	8
.nv.shared._Z13persistKernelPP7IovFifo:
	.zero		33816


//--------------------- .nv.shared.reserved.0     --------------------------
	.section	.nv.shared.reserved.0,"aw",@nobits
	.weak		__nv_reservedSMEM_offset_0_alias
	.size		__nv_reservedSMEM_offset_0_alias, 0, 64
	.other		__nv_reservedSMEM_offset_0_alias,@"STO_CUDA_RESERVED_SHARED STV_DEFAULT"
__nv_reservedSMEM_offset_0_alias:
	.zero		0
	.zero		64


//--------------------- .nv.constant0._Z13persistKernelPP7IovFifo --------------------------
	.section	.nv.constant0._Z13persistKernelPP7IovFifo,"a",@progbits
	.sectionflags	@""
	.align	4
.nv.constant0._Z13persistKernelPP7IovFifo:
	.zero		904


//--------------------- .nv.constant0._Z11emptykernelv --------------------------
	.section	.nv.constant0._Z11emptykernelv,"a",@progbits
	.sectionflags	@""
	.align	4
.nv.constant0._Z11emptykernelv:
	.zero		896


//--------------------- SYMBOLS --------------------------

	.type		.nv.reservedSmem.offset0,@object
	.size		.nv.reservedSmem.offset0,0x4
	.type		.nv.reservedSmem.cap,@object
	.size		.nv.reservedSmem.cap,0x4
	.type		vprintf,@function
